	.target	sm_100a

	.elftype	@"ET_EXEC"


//--------------------- .note.nv.tkinfo           --------------------------
	.section	.note.nv.tkinfo,"",@"SHT_NOTE"
	.sectionflags	@"SHF_NOTE_NV_TKINFO"
	.tkinfo
        /*0018*/ 	.word	0x00000002
        /*0030*/ 	.string	""
        /*0030*/ 	.string	"ptxas"
        /*0030*/ 	.string	"Cuda compilation tools, release 13.0, V13.0.88"
        /*0030*/ 	.string	"Build cuda_13.0.r13.0/compiler.36424714_0"
        /*0030*/ 	.string	"-arch sm_100a -m 64 "



//--------------------- .note.nv.cuinfo           --------------------------
	.section	.note.nv.cuinfo,"",@"SHT_NOTE"
	.sectionflags	@"SHF_NOTE_NV_CUINFO"
        /*0018*/ 	.short	0x0002
        /*001a*/ 	.short	0x0064
        /*001c*/ 	.short	0x0082
	.zero		2


//--------------------- .nv.info                  --------------------------
	.section	.nv.info,"",@"SHT_CUDA_INFO"
	.align	4


	//----- nvinfo : EIATTR_REGCOUNT
	.align		4
        /*0000*/ 	.byte	0x04, 0x2f
        /*0002*/ 	.short	(.L_20 - .L_19)
	.align		4
.L_19:
        /*0004*/ 	.word	index@(_ZN7cutlass13device_kernelINS_4gemm6kernel13GemmUniversalIN4cute5tupleIJiiiiEEENS1_10collective13CollectiveMmaINS1_35MainloopSm100TmaUmmaWarpSpecializedILi5ELi2ELi4ENS5_IJNS4_1CILi1EEENSA_ILi2EEESB_EEEEENS5_IJNSA_ILi64EEENSA_ILi256EEENSA_ILi128EEEEEENS_12float_e5m2_tENS5_IJlSB_lEEESJ_SK_NS4_8TiledMMAINS4_8MMA_AtomIJNS4_10MMA_TraitsINS4_19SM100_MMA_F8F6F4_SSEJSJ_SJ_fSF_SG_NS4_17integral_constantINS4_4UMMA5MajorELSR_0EEESS_NSP_INSQ_7ScaleInELST_0EEESU_EEEEEENS4_6LayoutINS5_IJSB_SB_SB_EEENS5_IJNSA_ILi0EEESZ_SZ_EEEEENS5_IJNS4_10UnderscoreES12_S12_EEEEENS4_23SM90_TMA_LOAD_MULTICASTENS4_14ComposedLayoutINS4_7SwizzleILi3ELi4ELi3EEENS4_18smem_ptr_flag_bitsILi8EEENSX_INS5_IJNSA_ILi8EEESH_EEENS5_IJSH_SB_EEEEEEEvNS4_8identityENS4_13SM90_TMA_LOADES1F_vS1G_EENS_8epilogue10collective18CollectiveEpilogueINS1J_23Sm100TmaWarpSpecializedILi4ELi2ELi32ELb0ELb0EEEJSI_NS5_IJNSX_ISF_SB_EES1O_EEESJ_SK_SJ_SK_NS1J_6fusion15FusionCallbacksIS1N_NS1Q_17LinearCombinationISJ_fSJ_fLNS_15FloatRoundStyleE2EEESI_S1P_JEEENS4_5SM1004TMEM4LOAD26SM100_TMEM_LOAD_16dp32b32xES1H_NS16_INS17_ILi2ELi4ELi3EEES1A_NSX_INS5_IJS1B_SF_EEENS5_IJSF_SB_EEEEEEENS4_39AutoVectorizingCopyWithAssumedAlignmentILi128EEENS4_14SM90_TMA_STOREES24_S26_S26_EEEvvEEEEvNT_6ParamsE)
        /*0008*/ 	.word	0x00000075


	//----- nvinfo : EIATTR_FRAME_SIZE
	.align		4
.L_20:
        /*000c*/ 	.byte	0x04, 0x11
        /*000e*/ 	.short	(.L_22 - .L_21)
	.align		4
.L_21:
        /*0010*/ 	.word	index@($__internal_2_$__cuda_sm10x_tcgen05_guardrail_trap_unallocated_columns_being_dealloced)
        /*0014*/ 	.word	0x00000000


	//----- nvinfo : EIATTR_FRAME_SIZE
	.align		4
.L_22:
        /*0018*/ 	.byte	0x04, 0x11
        /*001a*/ 	.short	(.L_24 - .L_23)
	.align		4
.L_23:
        /*001c*/ 	.word	index@($__internal_1_$__cuda_sm10x_tcgen05_guardrail_trap_phase_invalid_during_alloc)
        /*0020*/ 	.word	0x00000000


	//----- nvinfo : EIATTR_FRAME_SIZE
	.align		4
.L_24:
        /*0024*/ 	.byte	0x04, 0x11
        /*0026*/ 	.short	(.L_26 - .L_25)
	.align		4
.L_25:
        /*0028*/ 	.word	index@($__internal_0_$__cuda_sm10x_tcgen05_guardrail_trap_col_being_dealloced_not_returned_by_alloc)
        /*002c*/ 	.word	0x00000000


	//----- nvinfo : EIATTR_FRAME_SIZE
	.align		4
.L_26:
        /*0030*/ 	.byte	0x04, 0x11
        /*0032*/ 	.short	(.L_28 - .L_27)
	.align		4
.L_27:
        /*0034*/ 	.word	index@(_ZN7cutlass13device_kernelINS_4gemm6kernel13GemmUniversalIN4cute5tupleIJiiiiEEENS1_10collective13CollectiveMmaINS1_35MainloopSm100TmaUmmaWarpSpecializedILi5ELi2ELi4ENS5_IJNS4_1CILi1EEENSA_ILi2EEESB_EEEEENS5_IJNSA_ILi64EEENSA_ILi256EEENSA_ILi128EEEEEENS_12float_e5m2_tENS5_IJlSB_lEEESJ_SK_NS4_8TiledMMAINS4_8MMA_AtomIJNS4_10MMA_TraitsINS4_19SM100_MMA_F8F6F4_SSEJSJ_SJ_fSF_SG_NS4_17integral_constantINS4_4UMMA5MajorELSR_0EEESS_NSP_INSQ_7ScaleInELST_0EEESU_EEEEEENS4_6LayoutINS5_IJSB_SB_SB_EEENS5_IJNSA_ILi0EEESZ_SZ_EEEEENS5_IJNS4_10UnderscoreES12_S12_EEEEENS4_23SM90_TMA_LOAD_MULTICASTENS4_14ComposedLayoutINS4_7SwizzleILi3ELi4ELi3EEENS4_18smem_ptr_flag_bitsILi8EEENSX_INS5_IJNSA_ILi8EEESH_EEENS5_IJSH_SB_EEEEEEEvNS4_8identityENS4_13SM90_TMA_LOADES1F_vS1G_EENS_8epilogue10collective18CollectiveEpilogueINS1J_23Sm100TmaWarpSpecializedILi4ELi2ELi32ELb0ELb0EEEJSI_NS5_IJNSX_ISF_SB_EES1O_EEESJ_SK_SJ_SK_NS1J_6fusion15FusionCallbacksIS1N_NS1Q_17LinearCombinationISJ_fSJ_fLNS_15FloatRoundStyleE2EEESI_S1P_JEEENS4_5SM1004TMEM4LOAD26SM100_TMEM_LOAD_16dp32b32xES1H_NS16_INS17_ILi2ELi4ELi3EEES1A_NSX_INS5_IJS1B_SF_EEENS5_IJSF_SB_EEEEEEENS4_39AutoVectorizingCopyWithAssumedAlignmentILi128EEENS4_14SM90_TMA_STOREES24_S26_S26_EEEvvEEEEvNT_6ParamsE)
        /*0038*/ 	.word	0x00000000


	//----- nvinfo : EIATTR_MIN_STACK_SIZE
	.align		4
.L_28:
        /*003c*/ 	.byte	0x04, 0x12
        /*003e*/ 	.short	(.L_30 - .L_29)
	.align		4
.L_29:
        /*0040*/ 	.word	index@(_ZN7cutlass13device_kernelINS_4gemm6kernel13GemmUniversalIN4cute5tupleIJiiiiEEENS1_10collective13CollectiveMmaINS1_35MainloopSm100TmaUmmaWarpSpecializedILi5ELi2ELi4ENS5_IJNS4_1CILi1EEENSA_ILi2EEESB_EEEEENS5_IJNSA_ILi64EEENSA_ILi256EEENSA_ILi128EEEEEENS_12float_e5m2_tENS5_IJlSB_lEEESJ_SK_NS4_8TiledMMAINS4_8MMA_AtomIJNS4_10MMA_TraitsINS4_19SM100_MMA_F8F6F4_SSEJSJ_SJ_fSF_SG_NS4_17integral_constantINS4_4UMMA5MajorELSR_0EEESS_NSP_INSQ_7ScaleInELST_0EEESU_EEEEEENS4_6LayoutINS5_IJSB_SB_SB_EEENS5_IJNSA_ILi0EEESZ_SZ_EEEEENS5_IJNS4_10UnderscoreES12_S12_EEEEENS4_23SM90_TMA_LOAD_MULTICASTENS4_14ComposedLayoutINS4_7SwizzleILi3ELi4ELi3EEENS4_18smem_ptr_flag_bitsILi8EEENSX_INS5_IJNSA_ILi8EEESH_EEENS5_IJSH_SB_EEEEEEEvNS4_8identityENS4_13SM90_TMA_LOADES1F_vS1G_EENS_8epilogue10collective18CollectiveEpilogueINS1J_23Sm100TmaWarpSpecializedILi4ELi2ELi32ELb0ELb0EEEJSI_NS5_IJNSX_ISF_SB_EES1O_EEESJ_SK_SJ_SK_NS1J_6fusion15FusionCallbacksIS1N_NS1Q_17LinearCombinationISJ_fSJ_fLNS_15FloatRoundStyleE2EEESI_S1P_JEEENS4_5SM1004TMEM4LOAD26SM100_TMEM_LOAD_16dp32b32xES1H_NS16_INS17_ILi2ELi4ELi3EEES1A_NSX_INS5_IJS1B_SF_EEENS5_IJSF_SB_EEEEEEENS4_39AutoVectorizingCopyWithAssumedAlignmentILi128EEENS4_14SM90_TMA_STOREES24_S26_S26_EEEvvEEEEvNT_6ParamsE)
        /*0044*/ 	.word	0x00000000
.L_30:


//--------------------- .nv.compat                --------------------------
	.section	.nv.compat,"",@"SHT_CUDA_COMPAT_INFO"
	.align	4
        /*0000*/ 	.byte	0x02, 0x09, 0x01, 0x00, 0x02, 0x02, 0x02, 0x00, 0x02, 0x05, 0x05, 0x00, 0x03, 0x07, 0x01, 0x01
        /*0010*/ 	.byte	0x02, 0x03, 0x01, 0x00, 0x02, 0x06, 0x01, 0x00, 0x04, 0x0b, 0x08, 0x00, 0x09, 0x00, 0x00, 0x00
        /*0020*/ 	.byte	0x00, 0x00, 0x00, 0x00


//--------------------- .nv.info._ZN7cutlass13device_kernelINS_4gemm6kernel13GemmUniversalIN4cute5tupleIJiiiiEEENS1_10collective13CollectiveMmaINS1_35MainloopSm100TmaUmmaWarpSpecializedILi5ELi2ELi4ENS5_IJNS4_1CILi1EEENSA_ILi2EEESB_EEEEENS5_IJNSA_ILi64EEENSA_ILi256EEENSA_ILi128EEEEEENS_12float_e5m2_tENS5_IJlSB_lEEESJ_SK_NS4_8TiledMMAINS4_8MMA_AtomIJNS4_10MMA_TraitsINS4_19SM100_MMA_F8F6F4_SSEJSJ_SJ_fSF_SG_NS4_17integral_constantINS4_4UMMA5MajorELSR_0EEESS_NSP_INSQ_7ScaleInELST_0EEESU_EEEEEENS4_6LayoutINS5_IJSB_SB_SB_EEENS5_IJNSA_ILi0EEESZ_SZ_EEEEENS5_IJNS4_10UnderscoreES12_S12_EEEEENS4_23SM90_TMA_LOAD_MULTICASTENS4_14ComposedLayoutINS4_7SwizzleILi3ELi4ELi3EEENS4_18smem_ptr_flag_bitsILi8EEENSX_INS5_IJNSA_ILi8EEESH_EEENS5_IJSH_SB_EEEEEEEvNS4_8identityENS4_13SM90_TMA_LOADES1F_vS1G_EENS_8epilogue10collective18CollectiveEpilogueINS1J_23Sm100TmaWarpSpecializedILi4ELi2ELi32ELb0ELb0EEEJSI_NS5_IJNSX_ISF_SB_EES1O_EEESJ_SK_SJ_SK_NS1J_6fusion15FusionCallbacksIS1N_NS1Q_17LinearCombinationISJ_fSJ_fLNS_15FloatRoundStyleE2EEESI_S1P_JEEENS4_5SM1004TMEM4LOAD26SM100_TMEM_LOAD_16dp32b32xES1H_NS16_INS17_ILi2ELi4ELi3EEES1A_NSX_INS5_IJS1B_SF_EEENS5_IJSF_SB_EEEEEEENS4_39AutoVectorizingCopyWithAssumedAlignmentILi128EEENS4_14SM90_TMA_STOREES24_S26_S26_EEEvvEEEEvNT_6ParamsE --------------------------
	.section	.nv.info._ZN7cutlass13device_kernelINS_4gemm6kernel13GemmUniversalIN4cute5tupleIJiiiiEEENS1_10collective13CollectiveMmaINS1_35MainloopSm100TmaUmmaWarpSpecializedILi5ELi2ELi4ENS5_IJNS4_1CILi1EEENSA_ILi2EEESB_EEEEENS5_IJNSA_ILi64EEENSA_ILi256EEENSA_ILi128EEEEEENS_12float_e5m2_tENS5_IJlSB_lEEESJ_SK_NS4_8TiledMMAINS4_8MMA_AtomIJNS4_10MMA_TraitsINS4_19SM100_MMA_F8F6F4_SSEJSJ_SJ_fSF_SG_NS4_17integral_constantINS4_4UMMA5MajorELSR_0EEESS_NSP_INSQ_7ScaleInELST_0EEESU_EEEEEENS4_6LayoutINS5_IJSB_SB_SB_EEENS5_IJNSA_ILi0EEESZ_SZ_EEEEENS5_IJNS4_10UnderscoreES12_S12_EEEEENS4_23SM90_TMA_LOAD_MULTICASTENS4_14ComposedLayoutINS4_7SwizzleILi3ELi4ELi3EEENS4_18smem_ptr_flag_bitsILi8EEENSX_INS5_IJNSA_ILi8EEESH_EEENS5_IJSH_SB_EEEEEEEvNS4_8identityENS4_13SM90_TMA_LOADES1F_vS1G_EENS_8epilogue10collective18CollectiveEpilogueINS1J_23Sm100TmaWarpSpecializedILi4ELi2ELi32ELb0ELb0EEEJSI_NS5_IJNSX_ISF_SB_EES1O_EEESJ_SK_SJ_SK_NS1J_6fusion15FusionCallbacksIS1N_NS1Q_17LinearCombinationISJ_fSJ_fLNS_15FloatRoundStyleE2EEESI_S1P_JEEENS4_5SM1004TMEM4LOAD26SM100_TMEM_LOAD_16dp32b32xES1H_NS16_INS17_ILi2ELi4ELi3EEES1A_NSX_INS5_IJS1B_SF_EEENS5_IJSF_SB_EEEEEEENS4_39AutoVectorizingCopyWithAssumedAlignmentILi128EEENS4_14SM90_TMA_STOREES24_S26_S26_EEEvvEEEEvNT_6ParamsE,"",@"SHT_CUDA_INFO"
	.sectionflags	@""
	.align	4


	//----- nvinfo : EIATTR_CUDA_API_VERSION
	.align		4
        /*0000*/ 	.byte	0x04, 0x37
        /*0002*/ 	.short	(.L_32 - .L_31)
.L_31:
        /*0004*/ 	.word	0x00000082


	//----- nvinfo : EIATTR_KPARAM_INFO
	.align		4
.L_32:
        /*0008*/ 	.byte	0x04, 0x17
        /*000a*/ 	.short	(.L_34 - .L_33)
.L_33:
        /*000c*/ 	.word	0x00000000
        /*0010*/ 	.short	0x0000
        /*0012*/ 	.short	0x0000
        /*0014*/ 	.byte	0x00, 0xf0, 0x01, 0x20


	//----- nvinfo : EIATTR_AT_ENTRY_FRAGMENTS
	.align		4
.L_34:
        /*0018*/ 	.byte	0x04, 0x4f
        /*001a*/ 	.short	(.L_36 - .L_35)


	//   ....[0]....
.L_35:
        /*001c*/ 	.word	0x00000006


	//----- nvinfo : EIATTR_RESERVED_SMEM_USED
	.align		4
.L_36:
        /*0020*/ 	.byte	0x01, 0x41
	.zero		2


	//----- nvinfo : EIATTR_SPARSE_MMA_MASK
	.align		4
        /*0024*/ 	.byte	0x03, 0x50
        /*0026*/ 	.short	0x0000


	//----- nvinfo : EIATTR_TCGEN05_1CTA_USED
	.align		4
        /*0028*/ 	.byte	0x01, 0x51
	.zero		2


	//----- nvinfo : EIATTR_MAXREG_COUNT
	.align		4
        /*002c*/ 	.byte	0x03, 0x1b
        /*002e*/ 	.short	0x00ff


	//----- nvinfo : EIATTR_NUM_BARRIERS
	.align		4
        /*0030*/ 	.byte	0x02, 0x4c
        /*0032*/ 	.byte	0x07
	.zero		1


	//----- nvinfo : EIATTR_EXTERNS
	.align		4
        /*0034*/ 	.byte	0x04, 0x0f
        /*0036*/ 	.short	(.L_38 - .L_37)


	//   ....[0]....
	.align		4
.L_37:
        /*0038*/ 	.word	index@(__assertfail)


	//----- nvinfo : EIATTR_MERCURY_ISA_VERSION
	.align		4
.L_38:
        /*003c*/ 	.byte	0x03, 0x5f
        /*003e*/ 	.short	0x0101


	//----- nvinfo : EIATTR_INT_WARP_WIDE_INSTR_OFFSETS
	.align		4
        /*0040*/ 	.byte	0x04, 0x31
        /*0042*/ 	.short	(.L_40 - .L_39)


	//   ....[0]....
.L_39:
        /*0044*/ 	.word	0x00003da0


	//   ....[1]....
        /*0048*/ 	.word	0x00003dc0


	//   ....[2]....
        /*004c*/ 	.word	0x00003df0


	//   ....[3]....
        /*0050*/ 	.word	0x00004970


	//   ....[4]....
        /*0054*/ 	.word	0x000049e0


	//   ....[5]....
        /*0058*/ 	.word	0x00004ab0


	//   ....[6]....
        /*005c*/ 	.word	0x00004b30


	//   ....[7]....
        /*0060*/ 	.word	0x00004c20


	//   ....[8]....
        /*0064*/ 	.word	0x00004ca0


	//   ....[9]....
        /*0068*/ 	.word	0x00004d80


	//   ....[10]....
        /*006c*/ 	.word	0x00004e30


	//----- nvinfo : EIATTR_COOP_GROUP_MASK_REGIDS
	.align		4
.L_40:
        /*0070*/ 	.byte	0x04, 0x29
        /*0072*/ 	.short	(.L_42 - .L_41)


	//   ....[0]....
.L_41:
        /*0074*/ 	.word	0xffffffff


	//   ....[1]....
        /*0078*/ 	.word	0xffffffff


	//   ....[2]....
        /*007c*/ 	.word	0xffffffff


	//   ....[3]....
        /*0080*/ 	.word	0xffffffff


	//   ....[4]....
        /*0084*/ 	.word	0xffffffff


	//   ....[5]....
        /*0088*/ 	.word	0xffffffff


	//   ....[6]....
        /*008c*/ 	.word	0xffffffff


	//   ....[7]....
        /*0090*/ 	.word	0xffffffff


	//   ....[8]....
        /*0094*/ 	.word	0xffffffff


	//   ....[9]....
        /*0098*/ 	.word	0xffffffff


	//   ....[10]....
        /*009c*/ 	.word	0xffffffff


	//   ....[11]....
        /*00a0*/ 	.word	0xffffffff


	//   ....[12]....
        /*00a4*/ 	.word	0xffffffff


	//   ....[13]....
        /*00a8*/ 	.word	0xffffffff


	//----- nvinfo : EIATTR_COOP_GROUP_INSTR_OFFSETS
	.align		4
.L_42:
        /*00ac*/ 	.byte	0x04, 0x28
        /*00ae*/ 	.short	(.L_44 - .L_43)


	//   ....[0]....
.L_43:
        /*00b0*/ 	.word	0x00000080


	//   ....[1]....
        /*00b4*/ 	.word	0x000004f0


	//   ....[2]....
        /*00b8*/ 	.word	0x000006c0


	//   ....[3]....
        /*00bc*/ 	.word	0x00000860


	//   ....[4]....
        /*00c0*/ 	.word	0x00000960


	//   ....[5]....
        /*00c4*/ 	.word	0x00000ad0


	//   ....[6]....
        /*00c8*/ 	.word	0x00000c70


	//   ....[7]....
        /*00cc*/ 	.word	0x00000e20


	//   ....[8]....
        /*00d0*/ 	.word	0x00002020


	//   ....[9]....
        /*00d4*/ 	.word	0x00002f90


	//   ....[10]....
        /*00d8*/ 	.word	0x000031a0


	//   ....[11]....
        /*00dc*/ 	.word	0x000031d0


	//   ....[12]....
        /*00e0*/ 	.word	0x00003c80


	//   ....[13]....
        /*00e4*/ 	.word	0x00003eb0


	//----- nvinfo : EIATTR_VRC_CTA_INIT_COUNT
	.align		4
.L_44:
        /*00e8*/ 	.byte	0x02, 0x4a
        /*00ea*/ 	.byte	0x80
	.zero		1


	//----- nvinfo : EIATTR_SYSCALL_OFFSETS
	.align		4
        /*00ec*/ 	.byte	0x04, 0x46
        /*00ee*/ 	.short	(.L_46 - .L_45)


	//   ....[0]....
.L_45:
        /*00f0*/ 	.word	0x00005ac0


	//   ....[1]....
        /*00f4*/ 	.word	0x00005c00


	//   ....[2]....
        /*00f8*/ 	.word	0x00006430


	//   ....[3]....
        /*00fc*/ 	.word	0x000071c0


	//   ....[4]....
        /*0100*/ 	.word	0x00007f10


	//   ....[5]....
        /*0104*/ 	.word	0x00008c90


	//----- nvinfo : EIATTR_MBARRIER_INSTR_OFFSETS
	.align		4
.L_46:
        /*0108*/ 	.byte	0x04, 0x39
        /*010a*/ 	.short	(.L_48 - .L_47)


	//   ....[0]....
.L_47:
        /*010c*/ 	.word	0x00000610
        /*0110*/ 	.word	0x000000ff
        /*0114*/ 	.word	0x00000000
        /*0118*/ 	.short	0x0100
        /*011a*/ 	.byte	0x04
	.zero		1


	//   ....[1]....
        /*011c*/ 	.word	0x00000620
        /*0120*/ 	.word	0x000000ff
        /*0124*/ 	.word	0x00000028
        /*0128*/ 	.short	0x0100
        /*012a*/ 	.byte	0x04
	.zero		1


	//   ....[2]....
        /*012c*/ 	.word	0x00000630
        /*0130*/ 	.word	0x000000ff
        /*0134*/ 	.word	0x00000008
        /*0138*/ 	.short	0x0100
        /*013a*/ 	.byte	0x04
	.zero		1


	//   ....[3]....
        /*013c*/ 	.word	0x00000640
        /*0140*/ 	.word	0x000000ff
        /*0144*/ 	.word	0x00000030
        /*0148*/ 	.short	0x0100
        /*014a*/ 	.byte	0x04
	.zero		1


	//   ....[4]....
        /*014c*/ 	.word	0x00000650
        /*0150*/ 	.word	0x000000ff
        /*0154*/ 	.word	0x00000010
        /*0158*/ 	.short	0x0100
        /*015a*/ 	.byte	0x04
	.zero		1


	//   ....[5]....
        /*015c*/ 	.word	0x00000660
        /*0160*/ 	.word	0x000000ff
        /*0164*/ 	.word	0x00000038
        /*0168*/ 	.short	0x0100
        /*016a*/ 	.byte	0x04
	.zero		1


	//   ....[6]....
        /*016c*/ 	.word	0x00000670
        /*0170*/ 	.word	0x000000ff
        /*0174*/ 	.word	0x00000018
        /*0178*/ 	.short	0x0100
        /*017a*/ 	.byte	0x04
	.zero		1


	//   ....[7]....
        /*017c*/ 	.word	0x00000680
        /*0180*/ 	.word	0x000000ff
        /*0184*/ 	.word	0x00000040
        /*0188*/ 	.short	0x0100
        /*018a*/ 	.byte	0x04
	.zero		1


	//   ....[8]....
        /*018c*/ 	.word	0x00000690
        /*0190*/ 	.word	0x000000ff
        /*0194*/ 	.word	0x00000020
        /*0198*/ 	.short	0x0100
        /*019a*/ 	.byte	0x04
	.zero		1


	//   ....[9]....
        /*019c*/ 	.word	0x000006a0
        /*01a0*/ 	.word	0x000000ff
        /*01a4*/ 	.word	0x00000048
        /*01a8*/ 	.short	0x0100
        /*01aa*/ 	.byte	0x04
	.zero		1


	//   ....[10]....
        /*01ac*/ 	.word	0x000007d0
        /*01b0*/ 	.word	0x000000ff
        /*01b4*/ 	.word	0x00000050
        /*01b8*/ 	.short	0x0100
        /*01ba*/ 	.byte	0x04
	.zero		1


	//   ....[11]....
        /*01bc*/ 	.word	0x000007e0
        /*01c0*/ 	.word	0x000000ff
        /*01c4*/ 	.word	0x00000070
        /*01c8*/ 	.short	0x0100
        /*01ca*/ 	.byte	0x04
	.zero		1


	//   ....[12]....
        /*01cc*/ 	.word	0x000007f0
        /*01d0*/ 	.word	0x000000ff
        /*01d4*/ 	.word	0x00000058
        /*01d8*/ 	.short	0x0100
        /*01da*/ 	.byte	0x04
	.zero		1


	//   ....[13]....
        /*01dc*/ 	.word	0x00000800
        /*01e0*/ 	.word	0x000000ff
        /*01e4*/ 	.word	0x00000078
        /*01e8*/ 	.short	0x0100
        /*01ea*/ 	.byte	0x04
	.zero		1


	//   ....[14]....
        /*01ec*/ 	.word	0x00000810
        /*01f0*/ 	.word	0x000000ff
        /*01f4*/ 	.word	0x00000060
        /*01f8*/ 	.short	0x0100
        /*01fa*/ 	.byte	0x04
	.zero		1


	//   ....[15]....
        /*01fc*/ 	.word	0x00000820
        /*0200*/ 	.word	0x000000ff
        /*0204*/ 	.word	0x00000080
        /*0208*/ 	.short	0x0100
        /*020a*/ 	.byte	0x04
	.zero		1


	//   ....[16]....
        /*020c*/ 	.word	0x00000830
        /*0210*/ 	.word	0x000000ff
        /*0214*/ 	.word	0x00000068
        /*0218*/ 	.short	0x0100
        /*021a*/ 	.byte	0x04
	.zero		1


	//   ....[17]....
        /*021c*/ 	.word	0x00000840
        /*0220*/ 	.word	0x000000ff
        /*0224*/ 	.word	0x00000088
        /*0228*/ 	.short	0x0100
        /*022a*/ 	.byte	0x04
	.zero		1


	//   ....[18]....
        /*022c*/ 	.word	0x00000930
        /*0230*/ 	.word	0x000000ff
        /*0234*/ 	.word	0x00000090
        /*0238*/ 	.short	0x0100
        /*023a*/ 	.byte	0x06
	.zero		1


	//   ....[19]....
        /*023c*/ 	.word	0x00000940
        /*0240*/ 	.word	0x000000ff
        /*0244*/ 	.word	0x00000098
        /*0248*/ 	.short	0x0100
        /*024a*/ 	.byte	0x06
	.zero		1


	//   ....[20]....
        /*024c*/ 	.word	0x00000a80
        /*0250*/ 	.word	0x000000ff
        /*0254*/ 	.word	0x000000a0
        /*0258*/ 	.short	0x0100
        /*025a*/ 	.byte	0x06
	.zero		1


	//   ....[21]....
        /*025c*/ 	.word	0x00000a90
        /*0260*/ 	.word	0x000000ff
        /*0264*/ 	.word	0x000000b0
        /*0268*/ 	.short	0x0100
        /*026a*/ 	.byte	0x06
	.zero		1


	//   ....[22]....
        /*026c*/ 	.word	0x00000aa0
        /*0270*/ 	.word	0x000000ff
        /*0274*/ 	.word	0x000000a8
        /*0278*/ 	.short	0x0100
        /*027a*/ 	.byte	0x06
	.zero		1


	//   ....[23]....
        /*027c*/ 	.word	0x00000ab0
        /*0280*/ 	.word	0x000000ff
        /*0284*/ 	.word	0x000000b8
        /*0288*/ 	.short	0x0100
        /*028a*/ 	.byte	0x06
	.zero		1


	//   ....[24]....
        /*028c*/ 	.word	0x00000be0
        /*0290*/ 	.word	0x000000ff
        /*0294*/ 	.word	0x000000c0
        /*0298*/ 	.short	0x0100
        /*029a*/ 	.byte	0x04
	.zero		1


	//   ....[25]....
        /*029c*/ 	.word	0x00000bf0
        /*02a0*/ 	.word	0x000000ff
        /*02a4*/ 	.word	0x000000e0
        /*02a8*/ 	.short	0x0100
        /*02aa*/ 	.byte	0x04
	.zero		1


	//   ....[26]....
        /*02ac*/ 	.word	0x00000c00
        /*02b0*/ 	.word	0x000000ff
        /*02b4*/ 	.word	0x000000c8
        /*02b8*/ 	.short	0x0100
        /*02ba*/ 	.byte	0x04
	.zero		1


	//   ....[27]....
        /*02bc*/ 	.word	0x00000c10
        /*02c0*/ 	.word	0x000000ff
        /*02c4*/ 	.word	0x000000e8
        /*02c8*/ 	.short	0x0100
        /*02ca*/ 	.byte	0x04
	.zero		1


	//   ....[28]....
        /*02cc*/ 	.word	0x00000c20
        /*02d0*/ 	.word	0x000000ff
        /*02d4*/ 	.word	0x000000d0
        /*02d8*/ 	.short	0x0100
        /*02da*/ 	.byte	0x04
	.zero		1


	//   ....[29]....
        /*02dc*/ 	.word	0x00000c30
        /*02e0*/ 	.word	0x000000ff
        /*02e4*/ 	.word	0x000000f0
        /*02e8*/ 	.short	0x0100
        /*02ea*/ 	.byte	0x04
	.zero		1


	//   ....[30]....
        /*02ec*/ 	.word	0x00000c40
        /*02f0*/ 	.word	0x000000ff
        /*02f4*/ 	.word	0x000000d8
        /*02f8*/ 	.short	0x0100
        /*02fa*/ 	.byte	0x04
	.zero		1


	//   ....[31]....
        /*02fc*/ 	.word	0x00000c50
        /*0300*/ 	.word	0x000000ff
        /*0304*/ 	.word	0x000000f8
        /*0308*/ 	.short	0x0100
        /*030a*/ 	.byte	0x04
	.zero		1


	//   ....[32]....
        /*030c*/ 	.word	0x00000d40
        /*0310*/ 	.word	0x000000ff
        /*0314*/ 	.word	0x00000100
        /*0318*/ 	.short	0x0100
        /*031a*/ 	.byte	0x04
	.zero		1


	//   ....[33]....
        /*031c*/ 	.word	0x00000d50
        /*0320*/ 	.word	0x000000ff
        /*0324*/ 	.word	0x00000110
        /*0328*/ 	.short	0x0100
        /*032a*/ 	.byte	0x04
	.zero		1


	//   ....[34]....
        /*032c*/ 	.word	0x00000d60
        /*0330*/ 	.word	0x000000ff
        /*0334*/ 	.word	0x00000108
        /*0338*/ 	.short	0x0100
        /*033a*/ 	.byte	0x04
	.zero		1


	//   ....[35]....
        /*033c*/ 	.word	0x00000d70
        /*0340*/ 	.word	0x000000ff
        /*0344*/ 	.word	0x00000118
        /*0348*/ 	.short	0x0100
        /*034a*/ 	.byte	0x04
	.zero		1


	//   ....[36]....
        /*034c*/ 	.word	0x000018d0
        /*0350*/ 	.word	0x00000000
        /*0354*/ 	.word	0x00000110
        /*0358*/ 	.short	0x010a
        /*035a*/ 	.byte	0xff
	.zero		1


	//   ....[37]....
        /*035c*/ 	.word	0x000018f0
        /*0360*/ 	.word	0x00000000
        /*0364*/ 	.word	0x00000100
        /*0368*/ 	.short	0x0101
        /*036a*/ 	.byte	0xff
	.zero		1


	//   ....[38]....
        /*036c*/ 	.word	0x000019b0
        /*0370*/ 	.word	0x000000ff
        /*0374*/ 	.word	0x00000028
        /*0378*/ 	.short	0x010a
        /*037a*/ 	.byte	0x04
	.zero		1


	//   ....[39]....
        /*037c*/ 	.word	0x00001a30
        /*0380*/ 	.word	0x000000ff
        /*0384*/ 	.word	0x00000028
        /*0388*/ 	.short	0x010a
        /*038a*/ 	.byte	0x21
	.zero		1


	//   ....[40]....
        /*038c*/ 	.word	0x00001bc0
        /*0390*/ 	.word	0x000000ff
        /*0394*/ 	.word	0x00000028
        /*0398*/ 	.short	0x010a
        /*039a*/ 	.byte	0x08
	.zero		1


	//   ....[41]....
        /*039c*/ 	.word	0x00001ce0
        /*03a0*/ 	.word	0x000000ff
        /*03a4*/ 	.word	0x00000098
        /*03a8*/ 	.short	0x0101
        /*03aa*/ 	.byte	0x07
	.zero		1


	//   ....[42]....
        /*03ac*/ 	.word	0x00001d00
        /*03b0*/ 	.word	0x000000ff
        /*03b4*/ 	.word	0x00000028
        /*03b8*/ 	.short	0x010a
        /*03ba*/ 	.byte	0x04
	.zero		1


	//   ....[43]....
        /*03bc*/ 	.word	0x00001d80
        /*03c0*/ 	.word	0x000000ff
        /*03c4*/ 	.word	0x00000028
        /*03c8*/ 	.short	0x010a
        /*03ca*/ 	.byte	0x11
	.zero		1


	//   ....[44]....
        /*03cc*/ 	.word	0x00001f10
        /*03d0*/ 	.word	0x000000ff
        /*03d4*/ 	.word	0x00000028
        /*03d8*/ 	.short	0x010a
        /*03da*/ 	.byte	0x06
	.zero		1


	//   ....[45]....
        /*03dc*/ 	.word	0x00002050
        /*03e0*/ 	.word	0x00000003
        /*03e4*/ 	.word	0x000000a0
        /*03e8*/ 	.short	0x010a
        /*03ea*/ 	.byte	0xff
	.zero		1


	//   ....[46]....
        /*03ec*/ 	.word	0x000021a0
        /*03f0*/ 	.word	0x00000000
        /*03f4*/ 	.word	0x00000000
        /*03f8*/ 	.short	0x0101
        /*03fa*/ 	.byte	0xff
	.zero		1


	//   ....[47]....
        /*03fc*/ 	.word	0x00002750
        /*0400*/ 	.word	0x000000ff
        /*0404*/ 	.word	0x00000000
        /*0408*/ 	.short	0x010a
        /*040a*/ 	.byte	0x04
	.zero		1


	//   ....[48]....
        /*040c*/ 	.word	0x000027e0
        /*0410*/ 	.word	0x000000ff
        /*0414*/ 	.word	0x00000000
        /*0418*/ 	.short	0x010a
        /*041a*/ 	.byte	0x05
	.zero		1


	//   ....[49]....
        /*041c*/ 	.word	0x00002870
        /*0420*/ 	.word	0x000000ff
        /*0424*/ 	.word	0x00000000
        /*0428*/ 	.short	0x010a
        /*042a*/ 	.byte	0x05
	.zero		1


	//   ....[50]....
        /*042c*/ 	.word	0x00002900
        /*0430*/ 	.word	0x000000ff
        /*0434*/ 	.word	0x00000000
        /*0438*/ 	.short	0x010a
        /*043a*/ 	.byte	0x05
	.zero		1


	//   ....[51]....
        /*043c*/ 	.word	0x000029a0
        /*0440*/ 	.word	0x00000000
        /*0444*/ 	.word	0x00000000
        /*0448*/ 	.short	0x010a
        /*044a*/ 	.byte	0xff
	.zero		1


	//   ....[52]....
        /*044c*/ 	.word	0x00002ae0
        /*0450*/ 	.word	0x00000002
        /*0454*/ 	.word	0x00000100
        /*0458*/ 	.short	0x010a
        /*045a*/ 	.byte	0xff
	.zero		1


	//   ....[53]....
        /*045c*/ 	.word	0x00002b40
        /*0460*/ 	.word	0x00000004
        /*0464*/ 	.word	0x00000000
        /*0468*/ 	.short	0x0101
        /*046a*/ 	.byte	0xff
	.zero		1


	//   ....[54]....
        /*046c*/ 	.word	0x00002b60
        /*0470*/ 	.word	0x000000ff
        /*0474*/ 	.word	0x000000b0
        /*0478*/ 	.short	0x010a
        /*047a*/ 	.byte	0x04
	.zero		1


	//   ....[55]....
        /*047c*/ 	.word	0x00002c80
        /*0480*/ 	.word	0x00000002
        /*0484*/ 	.word	0x000000a0
        /*0488*/ 	.short	0x010a
        /*048a*/ 	.byte	0xff
	.zero		1


	//   ....[56]....
        /*048c*/ 	.word	0x00002d90
        /*0490*/ 	.word	0x00000002
        /*0494*/ 	.word	0x00000000
        /*0498*/ 	.short	0x0101
        /*049a*/ 	.byte	0xff
	.zero		1


	//   ....[57]....
        /*049c*/ 	.word	0x00002e20
        /*04a0*/ 	.word	0x000000ff
        /*04a4*/ 	.word	0x000000b0
        /*04a8*/ 	.short	0x0106
        /*04aa*/ 	.byte	0x04
	.zero		1


	//   ....[58]....
        /*04ac*/ 	.word	0x00002e40
        /*04b0*/ 	.word	0x000000ff
        /*04b4*/ 	.word	0x000000b0
        /*04b8*/ 	.short	0x010a
        /*04ba*/ 	.byte	0x04
	.zero		1


	//   ....[59]....
        /*04bc*/ 	.word	0x00002ed0
        /*04c0*/ 	.word	0x000000ff
        /*04c4*/ 	.word	0x000000b0
        /*04c8*/ 	.short	0x0106
        /*04ca*/ 	.byte	0x07
	.zero		1


	//   ....[60]....
        /*04cc*/ 	.word	0x00002f10
        /*04d0*/ 	.word	0x00000000
        /*04d4*/ 	.word	0x000000b0
        /*04d8*/ 	.short	0x010a
        /*04da*/ 	.byte	0xff
	.zero		1


	//   ....[61]....
        /*04dc*/ 	.word	0x00003470
        /*04e0*/ 	.word	0x00000000
        /*04e4*/ 	.word	0x000000a0
        /*04e8*/ 	.short	0x010a
        /*04ea*/ 	.byte	0xff
	.zero		1


	//   ....[62]....
        /*04ec*/ 	.word	0x00003570
        /*04f0*/ 	.word	0x00000003
        /*04f4*/ 	.word	0x00000000
        /*04f8*/ 	.short	0x0101
        /*04fa*/ 	.byte	0xff
	.zero		1


	//   ....[63]....
        /*04fc*/ 	.word	0x00003580
        /*0500*/ 	.word	0x000000ff
        /*0504*/ 	.word	0x00000000
        /*0508*/ 	.short	0x010a
        /*050a*/ 	.byte	0x04
	.zero		1


	//   ....[64]....
        /*050c*/ 	.word	0x00003600
        /*0510*/ 	.word	0x000000ff
        /*0514*/ 	.word	0x000000e0
        /*0518*/ 	.short	0x010a
        /*051a*/ 	.byte	0x1f
	.zero		1


	//   ....[65]....
        /*051c*/ 	.word	0x000036e0
        /*0520*/ 	.word	0x000000ff
        /*0524*/ 	.word	0x00000000
        /*0528*/ 	.short	0x010a
        /*052a*/ 	.byte	0x05
	.zero		1


	//   ....[66]....
        /*052c*/ 	.word	0x00003820
        /*0530*/ 	.word	0x000000ff
        /*0534*/ 	.word	0x00000000
        /*0538*/ 	.short	0x010a
        /*053a*/ 	.byte	0x04
	.zero		1


	//   ....[67]....
        /*053c*/ 	.word	0x00003ab0
        /*0540*/ 	.word	0x000000ff
        /*0544*/ 	.word	0x00000000
        /*0548*/ 	.short	0x010a
        /*054a*/ 	.byte	0x04
	.zero		1


	//   ....[68]....
        /*054c*/ 	.word	0x00003b40
        /*0550*/ 	.word	0x000000ff
        /*0554*/ 	.word	0x00000000
        /*0558*/ 	.short	0x010a
        /*055a*/ 	.byte	0x05
	.zero		1


	//   ....[69]....
        /*055c*/ 	.word	0x00003bd0
        /*0560*/ 	.word	0x000000ff
        /*0564*/ 	.word	0x00000000
        /*0568*/ 	.short	0x010a
        /*056a*/ 	.byte	0x05
	.zero		1


	//   ....[70]....
        /*056c*/ 	.word	0x00003c60
        /*0570*/ 	.word	0x000000ff
        /*0574*/ 	.word	0x00000000
        /*0578*/ 	.short	0x010a
        /*057a*/ 	.byte	0x04
	.zero		1


	//   ....[71]....
        /*057c*/ 	.word	0x00004170
        /*0580*/ 	.word	0x0000000c
        /*0584*/ 	.word	0x000000a0
        /*0588*/ 	.short	0x010a
        /*058a*/ 	.byte	0xff
	.zero		1


	//   ....[72]....
        /*058c*/ 	.word	0x000042e0
        /*0590*/ 	.word	0x00000000
        /*0594*/ 	.word	0x00000000
        /*0598*/ 	.short	0x0101
        /*059a*/ 	.byte	0xff
	.zero		1


	//   ....[73]....
        /*059c*/ 	.word	0x00004770
        /*05a0*/ 	.word	0x000000ff
        /*05a4*/ 	.word	0x00000098
        /*05a8*/ 	.short	0x010a
        /*05aa*/ 	.byte	0x15
	.zero		1


	//   ....[74]....
        /*05ac*/ 	.word	0x000048f0
        /*05b0*/ 	.word	0x000000ff
        /*05b4*/ 	.word	0x00000070
        /*05b8*/ 	.short	0x010a
        /*05ba*/ 	.byte	0x15
	.zero		1


	//   ....[75]....
        /*05bc*/ 	.word	0x00004a60
        /*05c0*/ 	.word	0x000000ff
        /*05c4*/ 	.word	0x00000050
        /*05c8*/ 	.short	0x010b
        /*05ca*/ 	.byte	0x15
	.zero		1


	//   ....[76]....
        /*05cc*/ 	.word	0x00004a70
        /*05d0*/ 	.word	0x000000ff
        /*05d4*/ 	.word	0x00000000
        /*05d8*/ 	.short	0x0101
        /*05da*/ 	.byte	0x28
	.zero		1


	//   ....[77]....
        /*05dc*/ 	.word	0x00004a80
        /*05e0*/ 	.word	0x000000ff
        /*05e4*/ 	.word	0x00000078
        /*05e8*/ 	.short	0x010a
        /*05ea*/ 	.byte	0x15
	.zero		1


	//   ....[78]....
        /*05ec*/ 	.word	0x00004bd0
        /*05f0*/ 	.word	0x000000ff
        /*05f4*/ 	.word	0x00000058
        /*05f8*/ 	.short	0x010b
        /*05fa*/ 	.byte	0x15
	.zero		1


	//   ....[79]....
        /*05fc*/ 	.word	0x00004be0
        /*0600*/ 	.word	0x000000ff
        /*0604*/ 	.word	0x00000000
        /*0608*/ 	.short	0x0101
        /*060a*/ 	.byte	0x27
	.zero		1


	//   ....[80]....
        /*060c*/ 	.word	0x00004bf0
        /*0610*/ 	.word	0x000000ff
        /*0614*/ 	.word	0x00000080
        /*0618*/ 	.short	0x010a
        /*061a*/ 	.byte	0x15
	.zero		1


	//   ....[81]....
        /*061c*/ 	.word	0x00004d30
        /*0620*/ 	.word	0x000000ff
        /*0624*/ 	.word	0x00000060
        /*0628*/ 	.short	0x010b
        /*062a*/ 	.byte	0x15
	.zero		1


	//   ....[82]....
        /*062c*/ 	.word	0x00004d40
        /*0630*/ 	.word	0x000000ff
        /*0634*/ 	.word	0x00000000
        /*0638*/ 	.short	0x0101
        /*063a*/ 	.byte	0x26
	.zero		1


	//   ....[83]....
        /*063c*/ 	.word	0x00004d50
        /*0640*/ 	.word	0x000000ff
        /*0644*/ 	.word	0x00000088
        /*0648*/ 	.short	0x010a
        /*064a*/ 	.byte	0x15
	.zero		1


	//   ....[84]....
        /*064c*/ 	.word	0x00004f40
        /*0650*/ 	.word	0x000000ff
        /*0654*/ 	.word	0x00000068
        /*0658*/ 	.short	0x010b
        /*065a*/ 	.byte	0x15
	.zero		1


	//   ....[85]....
        /*065c*/ 	.word	0x00004f50
        /*0660*/ 	.word	0x000000ff
        /*0664*/ 	.word	0x00000000
        /*0668*/ 	.short	0x0101
        /*066a*/ 	.byte	0x25
	.zero		1


	//   ....[86]....
        /*066c*/ 	.word	0x00004f80
        /*0670*/ 	.word	0x000000ff
        /*0674*/ 	.word	0x00000070
        /*0678*/ 	.short	0x010a
        /*067a*/ 	.byte	0x15
	.zero		1


	//   ....[87]....
        /*067c*/ 	.word	0x00004fa0
        /*0680*/ 	.word	0x000000ff
        /*0684*/ 	.word	0x00000078
        /*0688*/ 	.short	0x010a
        /*068a*/ 	.byte	0x15
	.zero		1


	//   ....[88]....
        /*068c*/ 	.word	0x00004fc0
        /*0690*/ 	.word	0x000000ff
        /*0694*/ 	.word	0x00000080
        /*0698*/ 	.short	0x010a
        /*069a*/ 	.byte	0x15
	.zero		1


	//   ....[89]....
        /*069c*/ 	.word	0x00005000
        /*06a0*/ 	.word	0x00000000
        /*06a4*/ 	.word	0x00000088
        /*06a8*/ 	.short	0x010a
        /*06aa*/ 	.byte	0xff
	.zero		1


	//   ....[90]....
        /*06ac*/ 	.word	0x00005350
        /*06b0*/ 	.word	0x00000003
        /*06b4*/ 	.word	0x000000a0
        /*06b8*/ 	.short	0x010a
        /*06ba*/ 	.byte	0xff
	.zero		1


	//   ....[91]....
        /*06bc*/ 	.word	0x000054d0
        /*06c0*/ 	.word	0x00000000
        /*06c4*/ 	.word	0x00000000
        /*06c8*/ 	.short	0x0101
        /*06ca*/ 	.byte	0xff
	.zero		1


	//   ....[92]....
        /*06cc*/ 	.word	0x00006020
        /*06d0*/ 	.word	0x00000002
        /*06d4*/ 	.word	0x00000050
        /*06d8*/ 	.short	0x010a
        /*06da*/ 	.byte	0xff
	.zero		1


	//   ....[93]....
        /*06dc*/ 	.word	0x00006090
        /*06e0*/ 	.word	0x00000047
        /*06e4*/ 	.word	0x000000c0
        /*06e8*/ 	.short	0x010a
        /*06ea*/ 	.byte	0xff
	.zero		1


	//   ....[94]....
        /*06ec*/ 	.word	0x00006180
        /*06f0*/ 	.word	0x00000002
        /*06f4*/ 	.word	0x00000050
        /*06f8*/ 	.short	0x010a
        /*06fa*/ 	.byte	0xff
	.zero		1


	//   ....[95]....
        /*06fc*/ 	.word	0x00006290
        /*0700*/ 	.word	0x00000000
        /*0704*/ 	.word	0x00000000
        /*0708*/ 	.short	0x0101
        /*070a*/ 	.byte	0xff
	.zero		1


	//   ....[96]....
        /*070c*/ 	.word	0x00006310
        /*0710*/ 	.word	0x00000047
        /*0714*/ 	.word	0x000000c0
        /*0718*/ 	.short	0x010a
        /*071a*/ 	.byte	0xff
	.zero		1


	//   ....[97]....
        /*071c*/ 	.word	0x00006e60
        /*0720*/ 	.word	0x00000070
        /*0724*/ 	.word	0x00000050
        /*0728*/ 	.short	0x010a
        /*072a*/ 	.byte	0xff
	.zero		1


	//   ....[98]....
        /*072c*/ 	.word	0x00006f30
        /*0730*/ 	.word	0x00000070
        /*0734*/ 	.word	0x00000050
        /*0738*/ 	.short	0x010a
        /*073a*/ 	.byte	0xff
	.zero		1


	//   ....[99]....
        /*073c*/ 	.word	0x00007040
        /*0740*/ 	.word	0x00000000
        /*0744*/ 	.word	0x00000000
        /*0748*/ 	.short	0x0101
        /*074a*/ 	.byte	0xff
	.zero		1


	//   ....[100]....
        /*074c*/ 	.word	0x00007bb0
        /*0750*/ 	.word	0x00000070
        /*0754*/ 	.word	0x00000050
        /*0758*/ 	.short	0x010a
        /*075a*/ 	.byte	0xff
	.zero		1


	//   ....[101]....
        /*075c*/ 	.word	0x00007c80
        /*0760*/ 	.word	0x00000070
        /*0764*/ 	.word	0x00000050
        /*0768*/ 	.short	0x010a
        /*076a*/ 	.byte	0xff
	.zero		1


	//   ....[102]....
        /*076c*/ 	.word	0x00007d90
        /*0770*/ 	.word	0x00000000
        /*0774*/ 	.word	0x00000000
        /*0778*/ 	.short	0x0101
        /*077a*/ 	.byte	0xff
	.zero		1


	//   ....[103]....
        /*077c*/ 	.word	0x00008930
        /*0780*/ 	.word	0x00000066
        /*0784*/ 	.word	0x00000050
        /*0788*/ 	.short	0x010a
        /*078a*/ 	.byte	0xff
	.zero		1


	//   ....[104]....
        /*078c*/ 	.word	0x00008a00
        /*0790*/ 	.word	0x00000066
        /*0794*/ 	.word	0x00000050
        /*0798*/ 	.short	0x010a
        /*079a*/ 	.byte	0xff
	.zero		1


	//   ....[105]....
        /*079c*/ 	.word	0x00008b10
        /*07a0*/ 	.word	0x00000000
        /*07a4*/ 	.word	0x00000000
        /*07a8*/ 	.short	0x0101
        /*07aa*/ 	.byte	0xff
	.zero		1


	//   ....[106]....
        /*07ac*/ 	.word	0x00008fa0
        /*07b0*/ 	.word	0x000000ff
        /*07b4*/ 	.word	0x00000000
        /*07b8*/ 	.short	0x0101
        /*07ba*/ 	.byte	0x04
	.zero		1


	//   ....[107]....
        /*07bc*/ 	.word	0x000097b0
        /*07c0*/ 	.word	0x00000000
        /*07c4*/ 	.word	0x00000110
        /*07c8*/ 	.short	0x010a
        /*07ca*/ 	.byte	0xff
	.zero		1


	//   ....[108]....
        /*07cc*/ 	.word	0x00009810
        /*07d0*/ 	.word	0x00000000
        /*07d4*/ 	.word	0x00000028
        /*07d8*/ 	.short	0x010a
        /*07da*/ 	.byte	0xff
	.zero		1


	//   ....[109]....
        /*07dc*/ 	.word	0x00009870
        /*07e0*/ 	.word	0x00000000
        /*07e4*/ 	.word	0x00000028
        /*07e8*/ 	.short	0x010a
        /*07ea*/ 	.byte	0xff
	.zero		1


	//   ....[110]....
        /*07ec*/ 	.word	0x000098c0
        /*07f0*/ 	.word	0x00000003
        /*07f4*/ 	.word	0x000000a0
        /*07f8*/ 	.short	0x010a
        /*07fa*/ 	.byte	0xff
	.zero		1


	//   ....[111]....
        /*07fc*/ 	.word	0x00009920
        /*0800*/ 	.word	0x00000000
        /*0804*/ 	.word	0x00000000
        /*0808*/ 	.short	0x010a
        /*080a*/ 	.byte	0xff
	.zero		1


	//   ....[112]....
        /*080c*/ 	.word	0x00009980
        /*0810*/ 	.word	0x00000000
        /*0814*/ 	.word	0x00000000
        /*0818*/ 	.short	0x010a
        /*081a*/ 	.byte	0xff
	.zero		1


	//   ....[113]....
        /*081c*/ 	.word	0x000099e0
        /*0820*/ 	.word	0x00000000
        /*0824*/ 	.word	0x00000000
        /*0828*/ 	.short	0x010a
        /*082a*/ 	.byte	0xff
	.zero		1


	//   ....[114]....
        /*082c*/ 	.word	0x00009a40
        /*0830*/ 	.word	0x00000000
        /*0834*/ 	.word	0x00000000
        /*0838*/ 	.short	0x010a
        /*083a*/ 	.byte	0xff
	.zero		1


	//   ....[115]....
        /*083c*/ 	.word	0x00009a90
        /*0840*/ 	.word	0x00000002
        /*0844*/ 	.word	0x00000100
        /*0848*/ 	.short	0x010a
        /*084a*/ 	.byte	0xff
	.zero		1


	//   ....[116]....
        /*084c*/ 	.word	0x00009af0
        /*0850*/ 	.word	0x00000002
        /*0854*/ 	.word	0x000000b0
        /*0858*/ 	.short	0x010a
        /*085a*/ 	.byte	0xff
	.zero		1


	//   ....[117]....
        /*085c*/ 	.word	0x00009b40
        /*0860*/ 	.word	0x00000002
        /*0864*/ 	.word	0x000000a0
        /*0868*/ 	.short	0x010a
        /*086a*/ 	.byte	0xff
	.zero		1


	//   ....[118]....
        /*086c*/ 	.word	0x00009ba0
        /*0870*/ 	.word	0x00000000
        /*0874*/ 	.word	0x000000b0
        /*0878*/ 	.short	0x010a
        /*087a*/ 	.byte	0xff
	.zero		1


	//   ....[119]....
        /*087c*/ 	.word	0x00009bf0
        /*0880*/ 	.word	0x00000000
        /*0884*/ 	.word	0x000000a0
        /*0888*/ 	.short	0x010a
        /*088a*/ 	.byte	0xff
	.zero		1


	//   ....[120]....
        /*088c*/ 	.word	0x00009c50
        /*0890*/ 	.word	0x00000003
        /*0894*/ 	.word	0x000000e0
        /*0898*/ 	.short	0x010a
        /*089a*/ 	.byte	0xff
	.zero		1


	//   ....[121]....
        /*089c*/ 	.word	0x00009cb0
        /*08a0*/ 	.word	0x00000000
        /*08a4*/ 	.word	0x00000000
        /*08a8*/ 	.short	0x010a
        /*08aa*/ 	.byte	0xff
	.zero		1


	//   ....[122]....
        /*08ac*/ 	.word	0x00009d10
        /*08b0*/ 	.word	0x00000000
        /*08b4*/ 	.word	0x00000000
        /*08b8*/ 	.short	0x010a
        /*08ba*/ 	.byte	0xff
	.zero		1


	//   ....[123]....
        /*08bc*/ 	.word	0x00009d70
        /*08c0*/ 	.word	0x00000000
        /*08c4*/ 	.word	0x00000000
        /*08c8*/ 	.short	0x010a
        /*08ca*/ 	.byte	0xff
	.zero		1


	//   ....[124]....
        /*08cc*/ 	.word	0x00009dd0
        /*08d0*/ 	.word	0x00000000
        /*08d4*/ 	.word	0x00000000
        /*08d8*/ 	.short	0x010a
        /*08da*/ 	.byte	0xff
	.zero		1


	//   ....[125]....
        /*08dc*/ 	.word	0x00009e30
        /*08e0*/ 	.word	0x00000000
        /*08e4*/ 	.word	0x00000000
        /*08e8*/ 	.short	0x010a
        /*08ea*/ 	.byte	0xff
	.zero		1


	//   ....[126]....
        /*08ec*/ 	.word	0x00009e80
        /*08f0*/ 	.word	0x0000000c
        /*08f4*/ 	.word	0x000000a0
        /*08f8*/ 	.short	0x010a
        /*08fa*/ 	.byte	0xff
	.zero		1


	//   ....[127]....
        /*08fc*/ 	.word	0x00009ee0
        /*0900*/ 	.word	0x00000000
        /*0904*/ 	.word	0x00000098
        /*0908*/ 	.short	0x010a
        /*090a*/ 	.byte	0xff
	.zero		1


	//   ....[128]....
        /*090c*/ 	.word	0x00009f40
        /*0910*/ 	.word	0x00000000
        /*0914*/ 	.word	0x00000070
        /*0918*/ 	.short	0x010a
        /*091a*/ 	.byte	0xff
	.zero		1


	//   ....[129]....
        /*091c*/ 	.word	0x00009fa0
        /*0920*/ 	.word	0x00000000
        /*0924*/ 	.word	0x00000078
        /*0928*/ 	.short	0x010a
        /*092a*/ 	.byte	0xff
	.zero		1


	//   ....[130]....
        /*092c*/ 	.word	0x0000a000
        /*0930*/ 	.word	0x00000000
        /*0934*/ 	.word	0x00000080
        /*0938*/ 	.short	0x010a
        /*093a*/ 	.byte	0xff
	.zero		1


	//   ....[131]....
        /*093c*/ 	.word	0x0000a060
        /*0940*/ 	.word	0x00000000
        /*0944*/ 	.word	0x00000088
        /*0948*/ 	.short	0x010a
        /*094a*/ 	.byte	0xff
	.zero		1


	//   ....[132]....
        /*094c*/ 	.word	0x0000a0c0
        /*0950*/ 	.word	0x00000000
        /*0954*/ 	.word	0x00000070
        /*0958*/ 	.short	0x010a
        /*095a*/ 	.byte	0xff
	.zero		1


	//   ....[133]....
        /*095c*/ 	.word	0x0000a120
        /*0960*/ 	.word	0x00000000
        /*0964*/ 	.word	0x00000078
        /*0968*/ 	.short	0x010a
        /*096a*/ 	.byte	0xff
	.zero		1


	//   ....[134]....
        /*096c*/ 	.word	0x0000a180
        /*0970*/ 	.word	0x00000000
        /*0974*/ 	.word	0x00000080
        /*0978*/ 	.short	0x010a
        /*097a*/ 	.byte	0xff
	.zero		1


	//   ....[135]....
        /*097c*/ 	.word	0x0000a1d0
        /*0980*/ 	.word	0x00000003
        /*0984*/ 	.word	0x000000a0
        /*0988*/ 	.short	0x010a
        /*098a*/ 	.byte	0xff
	.zero		1


	//   ....[136]....
        /*098c*/ 	.word	0x0000a220
        /*0990*/ 	.word	0x00000002
        /*0994*/ 	.word	0x00000050
        /*0998*/ 	.short	0x010a
        /*099a*/ 	.byte	0xff
	.zero		1


	//   ....[137]....
        /*099c*/ 	.word	0x0000a270
        /*09a0*/ 	.word	0x00000047
        /*09a4*/ 	.word	0x000000c0
        /*09a8*/ 	.short	0x010a
        /*09aa*/ 	.byte	0xff
	.zero		1


	//   ....[138]....
        /*09ac*/ 	.word	0x0000a2c0
        /*09b0*/ 	.word	0x00000070
        /*09b4*/ 	.word	0x00000050
        /*09b8*/ 	.short	0x010a
        /*09ba*/ 	.byte	0xff
	.zero		1


	//   ....[139]....
        /*09bc*/ 	.word	0x0000a310
        /*09c0*/ 	.word	0x00000070
        /*09c4*/ 	.word	0x00000050
        /*09c8*/ 	.short	0x010a
        /*09ca*/ 	.byte	0xff
	.zero		1


	//   ....[140]....
        /*09cc*/ 	.word	0x0000a360
        /*09d0*/ 	.word	0x00000066
        /*09d4*/ 	.word	0x00000050
        /*09d8*/ 	.short	0x010a
        /*09da*/ 	.byte	0xff
	.zero		1


	//----- nvinfo : EIATTR_NUM_MBARRIERS
	.align		4
.L_48:
        /*09dc*/ 	.byte	0x03, 0x38
        /*09de*/ 	.short	0x0024


	//----- nvinfo : EIATTR_EXIT_INSTR_OFFSETS
	.align		4
        /*09e0*/ 	.byte	0x04, 0x1c
        /*09e2*/ 	.short	(.L_50 - .L_49)


	//   ....[0]....
.L_49:
        /*09e4*/ 	.word	0x000029d0


	//   ....[1]....
        /*09e8*/ 	.word	0x00002ee0


	//   ....[2]....
        /*09ec*/ 	.word	0x00002f40


	//   ....[3]....
        /*09f0*/ 	.word	0x00003ec0


	//   ....[4]....
        /*09f4*/ 	.word	0x00005030


	//   ....[5]....
        /*09f8*/ 	.word	0x00005070


	//   ....[6]....
        /*09fc*/ 	.word	0x000097a0


	//----- nvinfo : EIATTR_MAX_THREADS
	.align		4
.L_50:
        /*0a00*/ 	.byte	0x04, 0x05
        /*0a02*/ 	.short	(.L_52 - .L_51)
.L_51:
        /*0a04*/ 	.word	0x00000100
        /*0a08*/ 	.word	0x00000001
        /*0a0c*/ 	.word	0x00000001


	//----- nvinfo : EIATTR_CRS_STACK_SIZE
	.align		4
.L_52:
        /*0a10*/ 	.byte	0x04, 0x1e
        /*0a12*/ 	.short	(.L_54 - .L_53)
.L_53:
        /*0a14*/ 	.word	0x00000000


	//----- nvinfo : EIATTR_CBANK_PARAM_SIZE
	.align		4
.L_54:
        /*0a18*/ 	.byte	0x03, 0x19
        /*0a1a*/ 	.short	0x0800


	//----- nvinfo : EIATTR_PARAM_CBANK
	.align		4
        /*0a1c*/ 	.byte	0x04, 0x0a
        /*0a1e*/ 	.short	(.L_56 - .L_55)
	.align		4
.L_55:
        /*0a20*/ 	.word	index@(.nv.constant0._ZN7cutlass13device_kernelINS_4gemm6kernel13GemmUniversalIN4cute5tupleIJiiiiEEENS1_10collective13CollectiveMmaINS1_35MainloopSm100TmaUmmaWarpSpecializedILi5ELi2ELi4ENS5_IJNS4_1CILi1EEENSA_ILi2EEESB_EEEEENS5_IJNSA_ILi64EEENSA_ILi256EEENSA_ILi128EEEEEENS_12float_e5m2_tENS5_IJlSB_lEEESJ_SK_NS4_8TiledMMAINS4_8MMA_AtomIJNS4_10MMA_TraitsINS4_19SM100_MMA_F8F6F4_SSEJSJ_SJ_fSF_SG_NS4_17integral_constantINS4_4UMMA5MajorELSR_0EEESS_NSP_INSQ_7ScaleInELST_0EEESU_EEEEEENS4_6LayoutINS5_IJSB_SB_SB_EEENS5_IJNSA_ILi0EEESZ_SZ_EEEEENS5_IJNS4_10UnderscoreES12_S12_EEEEENS4_23SM90_TMA_LOAD_MULTICASTENS4_14ComposedLayoutINS4_7SwizzleILi3ELi4ELi3EEENS4_18smem_ptr_flag_bitsILi8EEENSX_INS5_IJNSA_ILi8EEESH_EEENS5_IJSH_SB_EEEEEEEvNS4_8identityENS4_13SM90_TMA_LOADES1F_vS1G_EENS_8epilogue10collective18CollectiveEpilogueINS1J_23Sm100TmaWarpSpecializedILi4ELi2ELi32ELb0ELb0EEEJSI_NS5_IJNSX_ISF_SB_EES1O_EEESJ_SK_SJ_SK_NS1J_6fusion15FusionCallbacksIS1N_NS1Q_17LinearCombinationISJ_fSJ_fLNS_15FloatRoundStyleE2EEESI_S1P_JEEENS4_5SM1004TMEM4LOAD26SM100_TMEM_LOAD_16dp32b32xES1H_NS16_INS17_ILi2ELi4ELi3EEES1A_NSX_INS5_IJS1B_SF_EEENS5_IJSF_SB_EEEEEEENS4_39AutoVectorizingCopyWithAssumedAlignmentILi128EEENS4_14SM90_TMA_STOREES24_S26_S26_EEEvvEEEEvNT_6ParamsE)
        /*0a24*/ 	.short	0x0380
        /*0a26*/ 	.short	0x0800


	//----- nvinfo : EIATTR_SW_WAR
	.align		4
.L_56:
        /*0a28*/ 	.byte	0x04, 0x36
        /*0a2a*/ 	.short	(.L_58 - .L_57)
.L_57:
        /*0a2c*/ 	.word	0x00000008
.L_58:


//--------------------- .nv.callgraph             --------------------------
	.section	.nv.callgraph,"",@"SHT_CUDA_CALLGRAPH"
	.align	4
	.sectionentsize	8
	.align		4
        /*0000*/ 	.word	0x00000000
	.align		4
        /*0004*/ 	.word	0xffffffff
	.align		4
        /*0008*/ 	.word	index@(_ZN7cutlass13device_kernelINS_4gemm6kernel13GemmUniversalIN4cute5tupleIJiiiiEEENS1_10collective13CollectiveMmaINS1_35MainloopSm100TmaUmmaWarpSpecializedILi5ELi2ELi4ENS5_IJNS4_1CILi1EEENSA_ILi2EEESB_EEEEENS5_IJNSA_ILi64EEENSA_ILi256EEENSA_ILi128EEEEEENS_12float_e5m2_tENS5_IJlSB_lEEESJ_SK_NS4_8TiledMMAINS4_8MMA_AtomIJNS4_10MMA_TraitsINS4_19SM100_MMA_F8F6F4_SSEJSJ_SJ_fSF_SG_NS4_17integral_constantINS4_4UMMA5MajorELSR_0EEESS_NSP_INSQ_7ScaleInELST_0EEESU_EEEEEENS4_6LayoutINS5_IJSB_SB_SB_EEENS5_IJNSA_ILi0EEESZ_SZ_EEEEENS5_IJNS4_10UnderscoreES12_S12_EEEEENS4_23SM90_TMA_LOAD_MULTICASTENS4_14ComposedLayoutINS4_7SwizzleILi3ELi4ELi3EEENS4_18smem_ptr_flag_bitsILi8EEENSX_INS5_IJNSA_ILi8EEESH_EEENS5_IJSH_SB_EEEEEEEvNS4_8identityENS4_13SM90_TMA_LOADES1F_vS1G_EENS_8epilogue10collective18CollectiveEpilogueINS1J_23Sm100TmaWarpSpecializedILi4ELi2ELi32ELb0ELb0EEEJSI_NS5_IJNSX_ISF_SB_EES1O_EEESJ_SK_SJ_SK_NS1J_6fusion15FusionCallbacksIS1N_NS1Q_17LinearCombinationISJ_fSJ_fLNS_15FloatRoundStyleE2EEESI_S1P_JEEENS4_5SM1004TMEM4LOAD26SM100_TMEM_LOAD_16dp32b32xES1H_NS16_INS17_ILi2ELi4ELi3EEES1A_NSX_INS5_IJS1B_SF_EEENS5_IJSF_SB_EEEEEEENS4_39AutoVectorizingCopyWithAssumedAlignmentILi128EEENS4_14SM90_TMA_STOREES24_S26_S26_EEEvvEEEEvNT_6ParamsE)
	.align		4
        /*000c*/ 	.word	index@(__assertfail)
	.align		4
        /*0010*/ 	.word	0x00000000
	.align		4
        /*0014*/ 	.word	0xfffffffe
	.align		4
        /*0018*/ 	.word	0x00000000
	.align		4
        /*001c*/ 	.word	0xfffffffd
	.align		4
        /*0020*/ 	.word	0x00000000
	.align		4
        /*0024*/ 	.word	0xfffffffc


//--------------------- .nv.constant4             --------------------------
	.section	.nv.constant4,"a",@progbits
	.align	8
	.align		8
.nv.constant4:
        /*0000*/ 	.dword	__assertfail
	.align		8
        /*0008*/ 	.dword	__unnamed_1
	.align		8
        /*0010*/ 	.dword	__unnamed_2
	.align		8
        /*0018*/ 	.dword	__unnamed_3
	.align		8
        /*0020*/ 	.dword	_ZN39_INTERNAL_539ffc31_4_k_cu_97bda306_84644cuda3std3__45__cpo5beginE
	.align		8
        /*0028*/ 	.dword	_ZN39_INTERNAL_539ffc31_4_k_cu_97bda306_84644cuda3std3__45__cpo3endE
	.align		8
        /*0030*/ 	.dword	_ZN39_INTERNAL_539ffc31_4_k_cu_97bda306_84644cuda3std3__45__cpo6cbeginE
	.align		8
        /*0038*/ 	.dword	_ZN39_INTERNAL_539ffc31_4_k_cu_97bda306_84644cuda3std3__45__cpo4cendE
	.align		8
        /*0040*/ 	.dword	_ZN39_INTERNAL_539ffc31_4_k_cu_97bda306_84644cuda3std3__441_GLOBAL__N__539ffc31_4_k_cu_97bda306_84646ignoreE
	.align		8
        /*0048*/ 	.dword	_ZN39_INTERNAL_539ffc31_4_k_cu_97bda306_84644cuda3std3__419piecewise_constructE
	.align		8
        /*0050*/ 	.dword	_ZN39_INTERNAL_539ffc31_4_k_cu_97bda306_84644cuda3std3__48in_placeE
	.align		8
        /*0058*/ 	.dword	_ZN39_INTERNAL_539ffc31_4_k_cu_97bda306_84644cuda3std6ranges3__45__cpo4swapE
	.align		8
        /*0060*/ 	.dword	_ZN39_INTERNAL_539ffc31_4_k_cu_97bda306_84644cuda3std6ranges3__45__cpo9iter_moveE
	.align		8
        /*0068*/ 	.dword	_ZN39_INTERNAL_539ffc31_4_k_cu_97bda306_84644cute7productE
	.align		8
        /*0070*/ 	.dword	_ZN39_INTERNAL_539ffc31_4_k_cu_97bda306_84644cute1_E
	.align		8
        /*0078*/ 	.dword	$str$25
	.align		8
        /*0080*/ 	.dword	$str$26
	.align		8
        /*0088*/ 	.dword	$str$27
	.align		8
        /*0090*/ 	.dword	$str$28


//--------------------- .text._ZN7cutlass13device_kernelINS_4gemm6kernel13GemmUniversalIN4cute5tupleIJiiiiEEENS1_10collective13CollectiveMmaINS1_35MainloopSm100TmaUmmaWarpSpecializedILi5ELi2ELi4ENS5_IJNS4_1CILi1EEENSA_ILi2EEESB_EEEEENS5_IJNSA_ILi64EEENSA_ILi256EEENSA_ILi128EEEEEENS_12float_e5m2_tENS5_IJlSB_lEEESJ_SK_NS4_8TiledMMAINS4_8MMA_AtomIJNS4_10MMA_TraitsINS4_19SM100_MMA_F8F6F4_SSEJSJ_SJ_fSF_SG_NS4_17integral_constantINS4_4UMMA5MajorELSR_0EEESS_NSP_INSQ_7ScaleInELST_0EEESU_EEEEEENS4_6LayoutINS5_IJSB_SB_SB_EEENS5_IJNSA_ILi0EEESZ_SZ_EEEEENS5_IJNS4_10UnderscoreES12_S12_EEEEENS4_23SM90_TMA_LOAD_MULTICASTENS4_14ComposedLayoutINS4_7SwizzleILi3ELi4ELi3EEENS4_18smem_ptr_flag_bitsILi8EEENSX_INS5_IJNSA_ILi8EEESH_EEENS5_IJSH_SB_EEEEEEEvNS4_8identityENS4_13SM90_TMA_LOADES1F_vS1G_EENS_8epilogue10collective18CollectiveEpilogueINS1J_23Sm100TmaWarpSpecializedILi4ELi2ELi32ELb0ELb0EEEJSI_NS5_IJNSX_ISF_SB_EES1O_EEESJ_SK_SJ_SK_NS1J_6fusion15FusionCallbacksIS1N_NS1Q_17LinearCombinationISJ_fSJ_fLNS_15FloatRoundStyleE2EEESI_S1P_JEEENS4_5SM1004TMEM4LOAD26SM100_TMEM_LOAD_16dp32b32xES1H_NS16_INS17_ILi2ELi4ELi3EEES1A_NSX_INS5_IJS1B_SF_EEENS5_IJSF_SB_EEEEEEENS4_39AutoVectorizingCopyWithAssumedAlignmentILi128EEENS4_14SM90_TMA_STOREES24_S26_S26_EEEvvEEEEvNT_6ParamsE --------------------------
	.section	.text._ZN7cutlass13device_kernelINS_4gemm6kernel13GemmUniversalIN4cute5tupleIJiiiiEEENS1_10collective13CollectiveMmaINS1_35MainloopSm100TmaUmmaWarpSpecializedILi5ELi2ELi4ENS5_IJNS4_1CILi1EEENSA_ILi2EEESB_EEEEENS5_IJNSA_ILi64EEENSA_ILi256EEENSA_ILi128EEEEEENS_12float_e5m2_tENS5_IJlSB_lEEESJ_SK_NS4_8TiledMMAINS4_8MMA_AtomIJNS4_10MMA_TraitsINS4_19SM100_MMA_F8F6F4_SSEJSJ_SJ_fSF_SG_NS4_17integral_constantINS4_4UMMA5MajorELSR_0EEESS_NSP_INSQ_7ScaleInELST_0EEESU_EEEEEENS4_6LayoutINS5_IJSB_SB_SB_EEENS5_IJNSA_ILi0EEESZ_SZ_EEEEENS5_IJNS4_10UnderscoreES12_S12_EEEEENS4_23SM90_TMA_LOAD_MULTICASTENS4_14ComposedLayoutINS4_7SwizzleILi3ELi4ELi3EEENS4_18smem_ptr_flag_bitsILi8EEENSX_INS5_IJNSA_ILi8EEESH_EEENS5_IJSH_SB_EEEEEEEvNS4_8identityENS4_13SM90_TMA_LOADES1F_vS1G_EENS_8epilogue10collective18CollectiveEpilogueINS1J_23Sm100TmaWarpSpecializedILi4ELi2ELi32ELb0ELb0EEEJSI_NS5_IJNSX_ISF_SB_EES1O_EEESJ_SK_SJ_SK_NS1J_6fusion15FusionCallbacksIS1N_NS1Q_17LinearCombinationISJ_fSJ_fLNS_15FloatRoundStyleE2EEESI_S1P_JEEENS4_5SM1004TMEM4LOAD26SM100_TMEM_LOAD_16dp32b32xES1H_NS16_INS17_ILi2ELi4ELi3EEES1A_NSX_INS5_IJS1B_SF_EEENS5_IJSF_SB_EEEEEEENS4_39AutoVectorizingCopyWithAssumedAlignmentILi128EEENS4_14SM90_TMA_STOREES24_S26_S26_EEEvvEEEEvNT_6ParamsE,"ax",@progbits
	.align	128
.text._ZN7cutlass13device_kernelINS_4gemm6kernel13GemmUniversalIN4cute5tupleIJiiiiEEENS1_10collective13CollectiveMmaINS1_35MainloopSm100TmaUmmaWarpSpecializedILi5ELi2ELi4ENS5_IJNS4_1CILi1EEENSA_ILi2EEESB_EEEEENS5_IJNSA_ILi64EEENSA_ILi256EEENSA_ILi128EEEEEENS_12float_e5m2_tENS5_IJlSB_lEEESJ_SK_NS4_8TiledMMAINS4_8MMA_AtomIJNS4_10MMA_TraitsINS4_19SM100_MMA_F8F6F4_SSEJSJ_SJ_fSF_SG_NS4_17integral_constantINS4_4UMMA5MajorELSR_0EEESS_NSP_INSQ_7ScaleInELST_0EEESU_EEEEEENS4_6LayoutINS5_IJSB_SB_SB_EEENS5_IJNSA_ILi0EEESZ_SZ_EEEEENS5_IJNS4_10UnderscoreES12_S12_EEEEENS4_23SM90_TMA_LOAD_MULTICASTENS4_14ComposedLayoutINS4_7SwizzleILi3ELi4ELi3EEENS4_18smem_ptr_flag_bitsILi8EEENSX_INS5_IJNSA_ILi8EEESH_EEENS5_IJSH_SB_EEEEEEEvNS4_8identityENS4_13SM90_TMA_LOADES1F_vS1G_EENS_8epilogue10collective18CollectiveEpilogueINS1J_23Sm100TmaWarpSpecializedILi4ELi2ELi32ELb0ELb0EEEJSI_NS5_IJNSX_ISF_SB_EES1O_EEESJ_SK_SJ_SK_NS1J_6fusion15FusionCallbacksIS1N_NS1Q_17LinearCombinationISJ_fSJ_fLNS_15FloatRoundStyleE2EEESI_S1P_JEEENS4_5SM1004TMEM4LOAD26SM100_TMEM_LOAD_16dp32b32xES1H_NS16_INS17_ILi2ELi4ELi3EEES1A_NSX_INS5_IJS1B_SF_EEENS5_IJSF_SB_EEEEEEENS4_39AutoVectorizingCopyWithAssumedAlignmentILi128EEENS4_14SM90_TMA_STOREES24_S26_S26_EEEvvEEEEvNT_6ParamsE:
        .type           _ZN7cutlass13device_kernelINS_4gemm6kernel13GemmUniversalIN4cute5tupleIJiiiiEEENS1_10collective13CollectiveMmaINS1_35MainloopSm100TmaUmmaWarpSpecializedILi5ELi2ELi4ENS5_IJNS4_1CILi1EEENSA_ILi2EEESB_EEEEENS5_IJNSA_ILi64EEENSA_ILi256EEENSA_ILi128EEEEEENS_12float_e5m2_tENS5_IJlSB_lEEESJ_SK_NS4_8TiledMMAINS4_8MMA_AtomIJNS4_10MMA_TraitsINS4_19SM100_MMA_F8F6F4_SSEJSJ_SJ_fSF_SG_NS4_17integral_constantINS4_4UMMA5MajorELSR_0EEESS_NSP_INSQ_7ScaleInELST_0EEESU_EEEEEENS4_6LayoutINS5_IJSB_SB_SB_EEENS5_IJNSA_ILi0EEESZ_SZ_EEEEENS5_IJNS4_10UnderscoreES12_S12_EEEEENS4_23SM90_TMA_LOAD_MULTICASTENS4_14ComposedLayoutINS4_7SwizzleILi3ELi4ELi3EEENS4_18smem_ptr_flag_bitsILi8EEENSX_INS5_IJNSA_ILi8EEESH_EEENS5_IJSH_SB_EEEEEEEvNS4_8identityENS4_13SM90_TMA_LOADES1F_vS1G_EENS_8epilogue10collective18CollectiveEpilogueINS1J_23Sm100TmaWarpSpecializedILi4ELi2ELi32ELb0ELb0EEEJSI_NS5_IJNSX_ISF_SB_EES1O_EEESJ_SK_SJ_SK_NS1J_6fusion15FusionCallbacksIS1N_NS1Q_17LinearCombinationISJ_fSJ_fLNS_15FloatRoundStyleE2EEESI_S1P_JEEENS4_5SM1004TMEM4LOAD26SM100_TMEM_LOAD_16dp32b32xES1H_NS16_INS17_ILi2ELi4ELi3EEES1A_NSX_INS5_IJS1B_SF_EEENS5_IJSF_SB_EEEEEEENS4_39AutoVectorizingCopyWithAssumedAlignmentILi128EEENS4_14SM90_TMA_STOREES24_S26_S26_EEEvvEEEEvNT_6ParamsE,@function
        .size           _ZN7cutlass13device_kernelINS_4gemm6kernel13GemmUniversalIN4cute5tupleIJiiiiEEENS1_10collective13CollectiveMmaINS1_35MainloopSm100TmaUmmaWarpSpecializedILi5ELi2ELi4ENS5_IJNS4_1CILi1EEENSA_ILi2EEESB_EEEEENS5_IJNSA_ILi64EEENSA_ILi256EEENSA_ILi128EEEEEENS_12float_e5m2_tENS5_IJlSB_lEEESJ_SK_NS4_8TiledMMAINS4_8MMA_AtomIJNS4_10MMA_TraitsINS4_19SM100_MMA_F8F6F4_SSEJSJ_SJ_fSF_SG_NS4_17integral_constantINS4_4UMMA5MajorELSR_0EEESS_NSP_INSQ_7ScaleInELST_0EEESU_EEEEEENS4_6LayoutINS5_IJSB_SB_SB_EEENS5_IJNSA_ILi0EEESZ_SZ_EEEEENS5_IJNS4_10UnderscoreES12_S12_EEEEENS4_23SM90_TMA_LOAD_MULTICASTENS4_14ComposedLayoutINS4_7SwizzleILi3ELi4ELi3EEENS4_18smem_ptr_flag_bitsILi8EEENSX_INS5_IJNSA_ILi8EEESH_EEENS5_IJSH_SB_EEEEEEEvNS4_8identityENS4_13SM90_TMA_LOADES1F_vS1G_EENS_8epilogue10collective18CollectiveEpilogueINS1J_23Sm100TmaWarpSpecializedILi4ELi2ELi32ELb0ELb0EEEJSI_NS5_IJNSX_ISF_SB_EES1O_EEESJ_SK_SJ_SK_NS1J_6fusion15FusionCallbacksIS1N_NS1Q_17LinearCombinationISJ_fSJ_fLNS_15FloatRoundStyleE2EEESI_S1P_JEEENS4_5SM1004TMEM4LOAD26SM100_TMEM_LOAD_16dp32b32xES1H_NS16_INS17_ILi2ELi4ELi3EEES1A_NSX_INS5_IJS1B_SF_EEENS5_IJSF_SB_EEEEEEENS4_39AutoVectorizingCopyWithAssumedAlignmentILi128EEENS4_14SM90_TMA_STOREES24_S26_S26_EEEvvEEEEvNT_6ParamsE,(.L_x_180 - _ZN7cutlass13device_kernelINS_4gemm6kernel13GemmUniversalIN4cute5tupleIJiiiiEEENS1_10collective13CollectiveMmaINS1_35MainloopSm100TmaUmmaWarpSpecializedILi5ELi2ELi4ENS5_IJNS4_1CILi1EEENSA_ILi2EEESB_EEEEENS5_IJNSA_ILi64EEENSA_ILi256EEENSA_ILi128EEEEEENS_12float_e5m2_tENS5_IJlSB_lEEESJ_SK_NS4_8TiledMMAINS4_8MMA_AtomIJNS4_10MMA_TraitsINS4_19SM100_MMA_F8F6F4_SSEJSJ_SJ_fSF_SG_NS4_17integral_constantINS4_4UMMA5MajorELSR_0EEESS_NSP_INSQ_7ScaleInELST_0EEESU_EEEEEENS4_6LayoutINS5_IJSB_SB_SB_EEENS5_IJNSA_ILi0EEESZ_SZ_EEEEENS5_IJNS4_10UnderscoreES12_S12_EEEEENS4_23SM90_TMA_LOAD_MULTICASTENS4_14ComposedLayoutINS4_7SwizzleILi3ELi4ELi3EEENS4_18smem_ptr_flag_bitsILi8EEENSX_INS5_IJNSA_ILi8EEESH_EEENS5_IJSH_SB_EEEEEEEvNS4_8identityENS4_13SM90_TMA_LOADES1F_vS1G_EENS_8epilogue10collective18CollectiveEpilogueINS1J_23Sm100TmaWarpSpecializedILi4ELi2ELi32ELb0ELb0EEEJSI_NS5_IJNSX_ISF_SB_EES1O_EEESJ_SK_SJ_SK_NS1J_6fusion15FusionCallbacksIS1N_NS1Q_17LinearCombinationISJ_fSJ_fLNS_15FloatRoundStyleE2EEESI_S1P_JEEENS4_5SM1004TMEM4LOAD26SM100_TMEM_LOAD_16dp32b32xES1H_NS16_INS17_ILi2ELi4ELi3EEES1A_NSX_INS5_IJS1B_SF_EEENS5_IJSF_SB_EEEEEEENS4_39AutoVectorizingCopyWithAssumedAlignmentILi128EEENS4_14SM90_TMA_STOREES24_S26_S26_EEEvvEEEEvNT_6ParamsE)
        .other          _ZN7cutlass13device_kernelINS_4gemm6kernel13GemmUniversalIN4cute5tupleIJiiiiEEENS1_10collective13CollectiveMmaINS1_35MainloopSm100TmaUmmaWarpSpecializedILi5ELi2ELi4ENS5_IJNS4_1CILi1EEENSA_ILi2EEESB_EEEEENS5_IJNSA_ILi64EEENSA_ILi256EEENSA_ILi128EEEEEENS_12float_e5m2_tENS5_IJlSB_lEEESJ_SK_NS4_8TiledMMAINS4_8MMA_AtomIJNS4_10MMA_TraitsINS4_19SM100_MMA_F8F6F4_SSEJSJ_SJ_fSF_SG_NS4_17integral_constantINS4_4UMMA5MajorELSR_0EEESS_NSP_INSQ_7ScaleInELST_0EEESU_EEEEEENS4_6LayoutINS5_IJSB_SB_SB_EEENS5_IJNSA_ILi0EEESZ_SZ_EEEEENS5_IJNS4_10UnderscoreES12_S12_EEEEENS4_23SM90_TMA_LOAD_MULTICASTENS4_14ComposedLayoutINS4_7SwizzleILi3ELi4ELi3EEENS4_18smem_ptr_flag_bitsILi8EEENSX_INS5_IJNSA_ILi8EEESH_EEENS5_IJSH_SB_EEEEEEEvNS4_8identityENS4_13SM90_TMA_LOADES1F_vS1G_EENS_8epilogue10collective18CollectiveEpilogueINS1J_23Sm100TmaWarpSpecializedILi4ELi2ELi32ELb0ELb0EEEJSI_NS5_IJNSX_ISF_SB_EES1O_EEESJ_SK_SJ_SK_NS1J_6fusion15FusionCallbacksIS1N_NS1Q_17LinearCombinationISJ_fSJ_fLNS_15FloatRoundStyleE2EEESI_S1P_JEEENS4_5SM1004TMEM4LOAD26SM100_TMEM_LOAD_16dp32b32xES1H_NS16_INS17_ILi2ELi4ELi3EEES1A_NSX_INS5_IJS1B_SF_EEENS5_IJSF_SB_EEEEEEENS4_39AutoVectorizingCopyWithAssumedAlignmentILi128EEENS4_14SM90_TMA_STOREES24_S26_S26_EEEvvEEEEvNT_6ParamsE,@"STO_CUDA_ENTRY STV_DEFAULT"
_ZN7cutlass13device_kernelINS_4gemm6kernel13GemmUniversalIN4cute5tupleIJiiiiEEENS1_10collective13CollectiveMmaINS1_35MainloopSm100TmaUmmaWarpSpecializedILi5ELi2ELi4ENS5_IJNS4_1CILi1EEENSA_ILi2EEESB_EEEEENS5_IJNSA_ILi64EEENSA_ILi256EEENSA_ILi128EEEEEENS_12float_e5m2_tENS5_IJlSB_lEEESJ_SK_NS4_8TiledMMAINS4_8MMA_AtomIJNS4_10MMA_TraitsINS4_19SM100_MMA_F8F6F4_SSEJSJ_SJ_fSF_SG_NS4_17integral_constantINS4_4UMMA5MajorELSR_0EEESS_NSP_INSQ_7ScaleInELST_0EEESU_EEEEEENS4_6LayoutINS5_IJSB_SB_SB_EEENS5_IJNSA_ILi0EEESZ_SZ_EEEEENS5_IJNS4_10UnderscoreES12_S12_EEEEENS4_23SM90_TMA_LOAD_MULTICASTENS4_14ComposedLayoutINS4_7SwizzleILi3ELi4ELi3EEENS4_18smem_ptr_flag_bitsILi8EEENSX_INS5_IJNSA_ILi8EEESH_EEENS5_IJSH_SB_EEEEEEEvNS4_8identityENS4_13SM90_TMA_LOADES1F_vS1G_EENS_8epilogue10collective18CollectiveEpilogueINS1J_23Sm100TmaWarpSpecializedILi4ELi2ELi32ELb0ELb0EEEJSI_NS5_IJNSX_ISF_SB_EES1O_EEESJ_SK_SJ_SK_NS1J_6fusion15FusionCallbacksIS1N_NS1Q_17LinearCombinationISJ_fSJ_fLNS_15FloatRoundStyleE2EEESI_S1P_JEEENS4_5SM1004TMEM4LOAD26SM100_TMEM_LOAD_16dp32b32xES1H_NS16_INS17_ILi2ELi4ELi3EEES1A_NSX_INS5_IJS1B_SF_EEENS5_IJSF_SB_EEEEEEENS4_39AutoVectorizingCopyWithAssumedAlignmentILi128EEENS4_14SM90_TMA_STOREES24_S26_S26_EEEvvEEEEvNT_6ParamsE:
[----:B------:R-:W1:Y:S01]  /*0000*/  LDC R1, c[0x0][0x37c] ;  /* 0x0000df00ff017b82 */ /* 0x000e620000000800 */
[----:B------:R-:W2:Y:S01]  /*0010*/  S2R R95, SR_TID.X ;  /* 0x00000000005f7919 */ /* 0x000ea20000002100 */
[----:B------:R-:W3:Y:S01]  /*0020*/  LDCU.64 UR8, c[0x0][0x890] ;  /* 0x00011200ff0877ac */ /* 0x000ee20008000a00 */
[----:B------:R-:W-:Y:S02]  /*0030*/  PRMT R85, RZ, 0x7610, R85 ;  /* 0x00007610ff557816 */ /* 0x000fe40000000055 */
[----:B------:R-:W-:Y:S01]  /*0040*/  ELECT P3, URZ, PT ;  /* 0x0000000000ff782f */ /* 0x000fe20003860000 */
[----:B---3--:R-:W-:-:S04]  /*0050*/  UISETP.NE.U32.AND UP0, UPT, UR8, URZ, UPT ;  /* 0x000000ff0800728c */ /* 0x008fc8000bf05070 */
[----:B------:R-:W-:Y:S01]  /*0060*/  UISETP.NE.AND.EX UP0, UPT, UR9, URZ, UPT, UP0 ;  /* 0x000000ff0900728c */ /* 0x000fe2000bf05300 */
[----:B--2---:R-:W-:-:S05]  /*0070*/  SHF.R.U32.HI R86, RZ, 0x5, R95 ;  /* 0x00000005ff567819 */ /* 0x004fca000001165f */
[----:B------:R-:W2:Y:S02]  /*0080*/  SHFL.IDX PT, R0, R86, RZ, 0x1f ;  /* 0x00001fff56007589 */ /* 0x000ea400000e0000 */
[----:B--2---:R-:W-:Y:S01]  /*0090*/  R2UR UR17, R0 ;  /* 0x00000000001172ca */ /* 0x004fe200000e0000 */
[----:B-1----:R-:W-:-:S14]  /*00a0*/  BRA.U UP0, `(.L_x_0) ;  /* 0x0000000100307547 */ /* 0x002fdc000b800000 */
[----:B------:R-:W1:Y:S02]  /*00b0*/  LDCU.64 UR4, c[0x0][0x888] ;  /* 0x00011100ff0477ac */ /* 0x000e640008000a00 */
[----:B-1----:R-:W-:-:S04]  /*00c0*/  UISETP.NE.U32.AND UP0, UPT, UR4, URZ, UPT ;  /* 0x000000ff0400728c */ /* 0x002fc8000bf05070 */
[----:B------:R-:W-:-:S09]  /*00d0*/  UISETP.NE.AND.EX UP0, UPT, UR5, URZ, UPT, UP0 ;  /* 0x000000ff0500728c */ /* 0x000fd2000bf05300 */
[----:B------:R-:W-:Y:S05]  /*00e0*/  BRA.U !UP0, `(.L_x_1) ;  /* 0x0000000108147547 */ /* 0x000fea000b800000 */
[----:B------:R-:W1:Y:S01]  /*00f0*/  LDC.64 R2, c[0x0][0x888] ;  /* 0x00022200ff027b82 */ /* 0x000e620000000a00 */
[----:B------:R-:W1:Y:S02]  /*0100*/  LDCU.64 UR4, c[0x0][0x358] ;  /* 0x00006b00ff0477ac */ /* 0x000e640008000a00 */
[----:B-1----:R1:W5:Y:S01]  /*0110*/  LDG.E R41, desc[UR4][R2.64] ;  /* 0x0000000402297981 */ /* 0x002362000c1e1900 */
[----:B------:R-:W-:Y:S01]  /*0120*/  HFMA2 R85, -RZ, RZ, 0, 5.9604644775390625e-08 ;  /* 0x00000001ff557431 */ /* 0x000fe200000001ff */
[----:B------:R-:W-:Y:S05]  /*0130*/  BRA `(.L_x_0) ;  /* 0x00000000000c7947 */ /* 0x000fea0003800000 */
.L_x_1:
[----:B------:R-:W1:Y:S01]  /*0140*/  LDCU UR4, c[0x0][0x880] ;  /* 0x00011000ff0477ac */ /* 0x000e620008000800 */
[----:B------:R-:W-:Y:S01]  /*0150*/  HFMA2 R85, -RZ, RZ, 0, 5.9604644775390625e-08 ;  /* 0x00000001ff557431 */ /* 0x000fe200000001ff */
[----:B-1----:R-:W-:-:S07]  /*0160*/  MOV R41, UR4 ;  /* 0x0000000400297c02 */ /* 0x002fce0008000f00 */
.L_x_0:
[----:B------:R-:W2:Y:S02]  /*0170*/  LDCU.64 UR4, c[0x0][0x8b0] ;  /* 0x00011600ff0477ac */ /* 0x000ea40008000a00 */
[----:B--2---:R-:W-:-:S04]  /*0180*/  UISETP.NE.U32.AND UP0, UPT, UR4, URZ, UPT ;  /* 0x000000ff0400728c */ /* 0x004fc8000bf05070 */
[----:B------:R-:W-:-:S09]  /*0190*/  UISETP.NE.AND.EX UP0, UPT, UR5, URZ, UPT, UP0 ;  /* 0x000000ff0500728c */ /* 0x000fd2000bf05300 */
[----:B------:R-:W-:Y:S05]  /*01a0*/  BRA.U UP0, `(.L_x_2) ;  /* 0x0000000100287547 */ /* 0x000fea000b800000 */
[----:B------:R-:W2:Y:S02]  /*01b0*/  LDCU.64 UR4, c[0x0][0x8a8] ;  /* 0x00011500ff0477ac */ /* 0x000ea40008000a00 */
[----:B--2---:R-:W-:-:S04]  /*01c0*/  UISETP.NE.U32.AND UP0, UPT, UR4, URZ, UPT ;  /* 0x000000ff0400728c */ /* 0x004fc8000bf05070 */
[----:B------:R-:W-:-:S09]  /*01d0*/  UISETP.NE.AND.EX UP0, UPT, UR5, URZ, UPT, UP0 ;  /* 0x000000ff0500728c */ /* 0x000fd2000bf05300 */
[----:B------:R-:W-:Y:S05]  /*01e0*/  BRA.U !UP0, `(.L_x_3) ;  /* 0x0000000108107547 */ /* 0x000fea000b800000 */
[----:B------:R-:W2:Y:S01]  /*01f0*/  LDC.64 R38, c[0x0][0x8a8] ;  /* 0x00022a00ff267b82 */ /* 0x000ea20000000a00 */
[----:B------:R-:W2:Y:S02]  /*0200*/  LDCU.64 UR4, c[0x0][0x358] ;  /* 0x00006b00ff0477ac */ /* 0x000ea40008000a00 */
[----:B--2---:R2:W5:Y:S01]  /*0210*/  LDG.E R38, desc[UR4][R38.64] ;  /* 0x0000000426267981 */ /* 0x004562000c1e1900 */
[----:B------:R-:W-:Y:S05]  /*0220*/  BRA `(.L_x_2) ;  /* 0x0000000000087947 */ /* 0x000fea0003800000 */
.L_x_3:
[----:B------:R-:W2:Y:S02]  /*0230*/  LDCU UR4, c[0x0][0x8a0] ;  /* 0x00011400ff0477ac */ /* 0x000ea40008000800 */
[----:B--2---:R-:W-:Y:S02]  /*0240*/  MOV R38, UR4 ;  /* 0x0000000400267c02 */ /* 0x004fe40008000f00 */
.L_x_2:
[----:B------:R-:W-:Y:S01]  /*0250*/  IMAD.U32 R0, RZ, RZ, UR17 ;  /* 0x00000011ff007e24 */ /* 0x000fe2000f8e00ff */
[----:B------:R-:W-:Y:S04]  /*0260*/  BSSY.RECONVERGENT B0, `(.L_x_4) ;  /* 0x000000c000007945 */ /* 0x000fe80003800200 */
[C---:B------:R-:W-:Y:S02]  /*0270*/  ISETP.NE.OR P1, PT, R0.reuse, 0x1, !P3 ;  /* 0x000000010000780c */ /* 0x040fe40005f25670 */
[----:B------:R-:W-:-:S11]  /*0280*/  ISETP.NE.OR P0, PT, R0, 0x3, !P3 ;  /* 0x000000030000780c */ /* 0x000fd60005f05670 */
[----:B------:R-:W-:Y:S05]  /*0290*/  @P1 BRA `(.L_x_5) ;  /* 0x0000000000201947 */ /* 0x000fea0003800000 */
[----:B------:R-:W3:Y:S02]  /*02a0*/  LDCU.64 UR4, c[0x0][0x348] ;  /* 0x00006900ff0477ac */ /* 0x000ee40008000a00 */
[----:B---3--:R-:W-:Y:S02]  /*02b0*/  UIADD3 UR6, UP1, UPT, UR4, 0x80, URZ ;  /* 0x0000008004067890 */ /* 0x008fe4000ff3e0ff */
[----:B------:R-:W-:Y:S02]  /*02c0*/  UIADD3 UR4, UP0, UPT, UR4, 0x180, URZ ;  /* 0x0000018004047890 */ /* 0x000fe4000ff1e0ff */
[----:B------:R-:W-:Y:S02]  /*02d0*/  UIADD3.X UR7, UPT, UPT, URZ, UR5, URZ, UP1, !UPT ;  /* 0x00000005ff077290 */ /* 0x000fe40008ffe4ff */
[----:B------:R-:W-:-:S07]  /*02e0*/  UIADD3.X UR5, UPT, UPT, URZ, UR5, URZ, UP0, !UPT ;  /* 0x00000005ff057290 */ /* 0x000fce00087fe4ff */
[----:B------:R3:W-:Y:S02]  /*02f0*/  UTMACCTL.PF [UR6] ;  /* 0x00000000060079b9 */ /* 0x0007e40008040000 */
[----:B------:R3:W-:Y:S02]  /*0300*/  UTMACCTL.PF [UR4] ;  /* 0x00000000040079b9 */ /* 0x0007e40008040000 */
[----:B---3--:R-:W-:Y:S01]  /*0310*/  NOP ;  /* 0x0000000000007918 */ /* 0x008fe20000000000 */
.L_x_5:
[----:B------:R-:W-:Y:S05]  /*0320*/  BSYNC.RECONVERGENT B0 ;  /* 0x0000000000007941 */ /* 0x000fea0003800200 */
.L_x_4:
[----:B------:R-:W-:Y:S04]  /*0330*/  BSSY.RECONVERGENT B0, `(.L_x_6) ;  /* 0x000000a000007945 */ /* 0x000fe80003800200 */
        /* <DEDUP_REMOVED lines=9> */
.L_x_7:
[----:B------:R-:W-:Y:S05]  /*03d0*/  BSYNC.RECONVERGENT B0 ;  /* 0x0000000000007941 */ /* 0x000fea0003800200 */
.L_x_6:
[----:B------:R-:W3:Y:S01]  /*03e0*/  LDCU.64 UR4, c[0x0][0x888] ;  /* 0x00011100ff0477ac */ /* 0x000ee20008000a00 */
[----:B------:R-:W-:Y:S02]  /*03f0*/  UISETP.EQ.U32.AND UP1, UPT, UR8, URZ, UPT ;  /* 0x000000ff0800728c */ /* 0x000fe4000bf22070 */
[----:B------:R-:W-:Y:S02]  /*0400*/  UPLOP3.LUT UP3, UPT, UPT, UPT, UPT, 0x80, 0x8 ;  /* 0x000000000008789c */ /* 0x000fe40003f6f070 */
[----:B---3--:R-:W-:-:S04]  /*0410*/  UISETP.NE.U32.AND UP0, UPT, UR4, URZ, UPT ;  /* 0x000000ff0400728c */ /* 0x008fc8000bf05070 */
[----:B------:R-:W-:-:S04]  /*0420*/  UISETP.NE.AND.EX UP0, UPT, UR5, URZ, UPT, UP0 ;  /* 0x000000ff0500728c */ /* 0x000fc8000bf05300 */
[----:B------:R-:W-:-:S04]  /*0430*/  UISETP.EQ.OR.EX UP2, UPT, UR9, URZ, !UP0, UP1 ;  /* 0x000000ff0900728c */ /* 0x000fc8000c742710 */
[----:B------:R-:W-:-:S06]  /*0440*/  UP2UR UR4, UPR, URZ, 0x4 ;  /* 0x00000004ff047883 */ /* 0x000fcc0008000000 */
[----:B------:R-:W-:Y:S01]  /*0450*/  MOV R88, UR4 ;  /* 0x0000000400587c02 */ /* 0x000fe20008000f00 */
[----:B------:R-:W-:Y:S06]  /*0460*/  BRA.U !UP2, `(.L_x_8) ;  /* 0x000000010a207547 */ /* 0x000fec000b800000 */
[----:B------:R-:W-:Y:S01]  /*0470*/  UISETP.NE.U32.AND UP1, UPT, UR8, URZ, UPT ;  /* 0x000000ff0800728c */ /* 0x000fe2000bf25070 */
[----:B-----5:R-:W-:Y:S01]  /*0480*/  FSETP.NEU.AND P0, PT, R41, RZ, PT ;  /* 0x000000ff2900720b */ /* 0x020fe20003f0d000 */
[----:B------:R-:W-:Y:S02]  /*0490*/  USEL UR4, URZ, 0xffffffff, UP0 ;  /* 0xffffffffff047887 */ /* 0x000fe40008000000 */
[----:B------:R-:W-:-:S10]  /*04a0*/  UISETP.NE.AND.EX UP1, UPT, UR9, URZ, UPT, UP1 ;  /* 0x000000ff0900728c */ /* 0x000fd4000bf25310 */
[----:B------:R-:W-:Y:S01]  /*04b0*/  VOTEU.ANY UP0, P0 ;  /* 0x0000000000ff7886 */ /* 0x000fe20000000100 */
[----:B------:R-:W-:-:S04]  /*04c0*/  @!UP1 USEL UR4, URZ, 0xffffffff, UP0 ;  /* 0xffffffffff049887 */ /* 0x000fc80008000000 */
[----:B------:R-:W-:-:S04]  /*04d0*/  ULOP3.LUT UR4, UR4, 0x1, URZ, 0xc0, !UPT ;  /* 0x0000000104047892 */ /* 0x000fc8000f8ec0ff */
[----:B------:R-:W-:-:S11]  /*04e0*/  UISETP.NE.U32.AND UP3, UPT, UR4, 0x1, UPT ;  /* 0x000000010400788c */ /* 0x000fd6000bf65070 */
.L_x_8:
[----:B-1----:R-:W1:Y:S01]  /*04f0*/  SHFL.IDX PT, R2, R86, RZ, 0x1f ;  /* 0x00001fff56027589 */ /* 0x002e6200000e0000 */
[----:B------:R-:W-:-:S04]  /*0500*/  UISETP.NE.AND UP0, UPT, UR17, 0x2, UPT ;  /* 0x000000021100788c */ /* 0x000fc8000bf05270 */
[----:B------:R-:W-:Y:S01]  /*0510*/  USEL UR48, URZ, 0x1, UP0 ;  /* 0x00000001ff307887 */ /* 0x000fe20008000000 */
[----:B-1----:R-:W-:-:S13]  /*0520*/  ISETP.NE.AND P0, PT, R2, RZ, PT ;  /* 0x000000ff0200720c */ /* 0x002fda0003f05270 */
[----:B------:R-:W-:Y:S05]  /*0530*/  @P0 BRA `(.L_x_9) ;  /* 0x0000000000600947 */ /* 0x000fea0003800000 */
[----:B------:R-:W1:Y:S01]  /*0540*/  S2UR UR4, SR_CgaCtaId ;  /* 0x00000000000479c3 */ /* 0x000e620000008800 */
[----:B------:R-:W-:Y:S01]  /*0550*/  UMOV UR5, 0x400 ;  /* 0x0000040000057882 */ /* 0x000fe20000000000 */
[----:B------:R-:W-:Y:S01]  /*0560*/  UMOV UR8, 0x1 ;  /* 0x0000000100087882 */ /* 0x000fe20000000000 */
[----:B------:R-:W-:Y:S01]  /*0570*/  UMOV UR6, 0x2 ;  /* 0x0000000200067882 */ /* 0x000fe20000000000 */
[----:B------:R-:W-:-:S04]  /*0580*/  UIADD3 UR8, UPT, UPT, -UR8, 0x100000, URZ ;  /* 0x0010000008087890 */ /* 0x000fc8000fffe1ff */
[----:B------:R-:W-:Y:S02]  /*0590*/  USHF.L.U32 UR9, UR8, 0xb, URZ ;  /* 0x0000000b08097899 */ /* 0x000fe400080006ff */
[----:B------:R-:W-:Y:S02]  /*05a0*/  USHF.L.U32 UR8, UR8, 0x1, URZ ;  /* 0x0000000108087899 */ /* 0x000fe400080006ff */
[----:B------:R-:W-:-:S04]  /*05b0*/  UIADD3 UR6, UPT, UPT, -UR6, 0x100000, URZ ;  /* 0x0010000006067890 */ /* 0x000fc8000fffe1ff */
[----:B------:R-:W-:Y:S02]  /*05c0*/  USHF.L.U32 UR7, UR6, 0xb, URZ ;  /* 0x0000000b06077899 */ /* 0x000fe400080006ff */
[----:B------:R-:W-:Y:S01]  /*05d0*/  USHF.L.U32 UR6, UR6, 0x1, URZ ;  /* 0x0000000106067899 */ /* 0x000fe200080006ff */
[----:B------:R-:W-:Y:S01]  /*05e0*/  ELECT P0, URZ, PT ;  /* 0x0000000000ff782f */ /* 0x000fe20003800000 */
[----:B-1----:R-:W-:Y:S01]  /*05f0*/  ULEA UR4, UR4, UR5, 0x18 ;  /* 0x0000000504047291 */ /* 0x002fe2000f8ec0ff */
[----:B------:R-:W1:Y:S11]  /*0600*/  FENCE.VIEW.ASYNC.S ;  /* 0x00000000000073c6 */ /* 0x000e760000000000 */
[----:B-1----:R1:W3:Y:S01]  /*0610*/  SYNCS.EXCH.64 URZ, [UR4], UR8 ;  /* 0x0000000804ff75b2 */ /* 0x0022e20008000100 */
[----:B------:R1:W4:Y:S01]  /*0620*/  SYNCS.EXCH.64 URZ, [UR4+0x28], UR6 ;  /* 0x0000280604ff75b2 */ /* 0x0003220008000100 */
[----:B------:R1:W1:Y:S01]  /*0630*/  SYNCS.EXCH.64 URZ, [UR4+0x8], UR8 ;  /* 0x0000080804ff75b2 */ /* 0x0002620008000100 */
[----:B------:R1:W1:Y:S01]  /*0640*/  SYNCS.EXCH.64 URZ, [UR4+0x30], UR6 ;  /* 0x0000300604ff75b2 */ /* 0x0002620008000100 */
[----:B------:R1:W1:Y:S01]  /*0650*/  SYNCS.EXCH.64 URZ, [UR4+0x10], UR8 ;  /* 0x0000100804ff75b2 */ /* 0x0002620008000100 */
[----:B------:R1:W1:Y:S01]  /*0660*/  SYNCS.EXCH.64 URZ, [UR4+0x38], UR6 ;  /* 0x0000380604ff75b2 */ /* 0x0002620008000100 */
[----:B------:R1:W1:Y:S01]  /*0670*/  SYNCS.EXCH.64 URZ, [UR4+0x18], UR8 ;  /* 0x0000180804ff75b2 */ /* 0x0002620008000100 */
[----:B------:R1:W1:Y:S01]  /*0680*/  SYNCS.EXCH.64 URZ, [UR4+0x40], UR6 ;  /* 0x0000400604ff75b2 */ /* 0x0002620008000100 */
[----:B------:R1:W1:Y:S01]  /*0690*/  SYNCS.EXCH.64 URZ, [UR4+0x20], UR8 ;  /* 0x0000200804ff75b2 */ /* 0x0002620008000100 */
[----:B------:R1:W1:Y:S01]  /*06a0*/  SYNCS.EXCH.64 URZ, [UR4+0x48], UR6 ;  /* 0x0000480604ff75b2 */ /* 0x0002620008000100 */
[----:B------:R-:W-:Y:S01]  /*06b0*/  NOP ;  /* 0x0000000000007918 */ /* 0x000fe20000000000 */
.L_x_9:
[----:B------:R-:W2:Y:S01]  /*06c0*/  SHFL.IDX PT, R2, R86, RZ, 0x1f ;  /* 0x00001fff56027589 */ /* 0x000ea200000e0000 */
[----:B------:R-:W-:Y:S01]  /*06d0*/  NOP ;  /* 0x0000000000007918 */ /* 0x000fe20000000000 */
[----:B--2---:R-:W-:-:S13]  /*06e0*/  ISETP.NE.AND P0, PT, R2, 0x1, PT ;  /* 0x000000010200780c */ /* 0x004fda0003f05270 */
[----:B------:R-:W-:Y:S05]  /*06f0*/  @P0 BRA `(.L_x_10) ;  /* 0x0000000000580947 */ /* 0x000fea0003800000 */
[----:B-1----:R-:W1:Y:S01]  /*0700*/  S2UR UR4, SR_CgaCtaId ;  /* 0x00000000000479c3 */ /* 0x002e620000008800 */
        /* <DEDUP_REMOVED lines=12> */
[----:B-1----:R2:W1:Y:S01]  /*07d0*/  SYNCS.EXCH.64 URZ, [UR4+0x50], UR8 ;  /* 0x0000500804ff75b2 */ /* 0x0024620008000100 */
[----:B------:R2:W1:Y:S01]  /*07e0*/  SYNCS.EXCH.64 URZ, [UR4+0x70], UR6 ;  /* 0x0000700604ff75b2 */ /* 0x0004620008000100 */
[----:B------:R2:W1:Y:S01]  /*07f0*/  SYNCS.EXCH.64 URZ, [UR4+0x58], UR8 ;  /* 0x0000580804ff75b2 */ /* 0x0004620008000100 */
[----:B------:R2:W1:Y:S01]  /*0800*/  SYNCS.EXCH.64 URZ, [UR4+0x78], UR6 ;  /* 0x0000780604ff75b2 */ /* 0x0004620008000100 */
[----:B------:R2:W1:Y:S01]  /*0810*/  SYNCS.EXCH.64 URZ, [UR4+0x60], UR8 ;  /* 0x0000600804ff75b2 */ /* 0x0004620008000100 */
[----:B------:R2:W1:Y:S01]  /*0820*/  SYNCS.EXCH.64 URZ, [UR4+0x80], UR6 ;  /* 0x0000800604ff75b2 */ /* 0x0004620008000100 */
[----:B------:R2:W1:Y:S01]  /*0830*/  SYNCS.EXCH.64 URZ, [UR4+0x68], UR8 ;  /* 0x0000680804ff75b2 */ /* 0x0004620008000100 */
[----:B------:R2:W1:Y:S02]  /*0840*/  SYNCS.EXCH.64 URZ, [UR4+0x88], UR6 ;  /* 0x0000880604ff75b2 */ /* 0x0004640008000100 */
[----:B--2---:R-:W-:Y:S01]  /*0850*/  NOP ;  /* 0x0000000000007918 */ /* 0x004fe20000000000 */
.L_x_10:
[----:B------:R-:W2:Y:S01]  /*0860*/  SHFL.IDX PT, R2, R86, RZ, 0x1f ;  /* 0x00001fff56027589 */ /* 0x000ea200000e0000 */
[----:B------:R-:W-:Y:S01]  /*0870*/  NOP ;  /* 0x0000000000007918 */ /* 0x000fe20000000000 */
[----:B--2---:R-:W-:-:S13]  /*0880*/  ISETP.NE.AND P0, PT, R2, 0x3, PT ;  /* 0x000000030200780c */ /* 0x004fda0003f05270 */
[----:B------:R-:W-:Y:S05]  /*0890*/  @P0 BRA `(.L_x_11) ;  /* 0x0000000000300947 */ /* 0x000fea0003800000 */
[----:B-1----:R-:W1:Y:S01]  /*08a0*/  S2UR UR6, SR_CgaCtaId ;  /* 0x00000000000679c3 */ /* 0x002e620000008800 */
[----:B------:R-:W-:Y:S01]  /*08b0*/  UMOV UR4, 0x400 ;  /* 0x0000040000047882 */ /* 0x000fe20000000000 */
[----:B------:R-:W-:Y:S01]  /*08c0*/  UMOV UR5, 0x20 ;  /* 0x0000002000057882 */ /* 0x000fe20000000000 */
[----:B------:R-:W-:Y:S01]  /*08d0*/  ELECT P0, URZ, PT ;  /* 0x0000000000ff782f */ /* 0x000fe20003800000 */
[----:B-1----:R-:W-:Y:S02]  /*08e0*/  ULEA UR6, UR6, UR4, 0x18 ;  /* 0x0000000406067291 */ /* 0x002fe4000f8ec0ff */
[----:B------:R-:W-:-:S04]  /*08f0*/  UIADD3 UR4, UPT, UPT, -UR5, 0x100000, URZ ;  /* 0x0010000005047890 */ /* 0x000fc8000fffe1ff */
[----:B------:R-:W-:Y:S02]  /*0900*/  USHF.L.U32 UR5, UR4, 0xb, URZ ;  /* 0x0000000b04057899 */ /* 0x000fe400080006ff */
[----:B------:R-:W-:Y:S01]  /*0910*/  USHF.L.U32 UR4, UR4, 0x1, URZ ;  /* 0x0000000104047899 */ /* 0x000fe200080006ff */
[----:B------:R-:W1:Y:S11]  /*0920*/  FENCE.VIEW.ASYNC.S ;  /* 0x00000000000073c6 */ /* 0x000e760000000000 */
[----:B-1----:R2:W1:Y:S01]  /*0930*/  SYNCS.EXCH.64 URZ, [UR6+0x90], UR4 ;  /* 0x0000900406ff75b2 */ /* 0x0024620008000100 */
[----:B------:R2:W1:Y:S02]  /*0940*/  SYNCS.EXCH.64 URZ, [UR6+0x98], UR4 ;  /* 0x0000980406ff75b2 */ /* 0x0004640008000100 */
[----:B--2---:R-:W-:Y:S01]  /*0950*/  NOP ;  /* 0x0000000000007918 */ /* 0x004fe20000000000 */
.L_x_11:
[----:B------:R-:W2:Y:S01]  /*0960*/  SHFL.IDX PT, R2, R86, RZ, 0x1f ;  /* 0x00001fff56027589 */ /* 0x000ea200000e0000 */
[----:B------:R-:W-:Y:S01]  /*0970*/  NOP ;  /* 0x0000000000007918 */ /* 0x000fe20000000000 */
[----:B--2---:R-:W-:-:S13]  /*0980*/  ISETP.NE.AND P0, PT, R2, 0x4, PT ;  /* 0x000000040200780c */ /* 0x004fda0003f05270 */
[----:B------:R-:W-:Y:S05]  /*0990*/  @P0 BRA `(.L_x_12) ;  /* 0x00000000004c0947 */ /* 0x000fea0003800000 */
[----:B-1----:R-:W1:Y:S01]  /*09a0*/  S2UR UR6, SR_CgaCtaId ;  /* 0x00000000000679c3 */ /* 0x002e620000008800 */
[----:B------:R-:W-:Y:S01]  /*09b0*/  UMOV UR4, 0x1e0 ;  /* 0x000001e000047882 */ /* 0x000fe20000000000 */
[----:B------:R-:W-:Y:S01]  /*09c0*/  UMOV UR5, 0x400 ;  /* 0x0000040000057882 */ /* 0x000fe20000000000 */
[----:B------:R-:W-:Y:S01]  /*09d0*/  USEL UR4, UR4, 0x1a0, UP3 ;  /* 0x000001a004047887 */ /* 0x000fe20009800000 */
[----:B------:R-:W-:Y:S01]  /*09e0*/  UMOV UR8, 0x1 ;  /* 0x0000000100087882 */ /* 0x000fe20000000000 */
[----:B------:R-:W-:Y:S01]  /*09f0*/  ELECT P0, URZ, PT ;  /* 0x0000000000ff782f */ /* 0x000fe20003800000 */
[----:B------:R-:W-:-:S04]  /*0a00*/  UIADD3 UR8, UPT, UPT, -UR8, 0x100000, URZ ;  /* 0x0010000008087890 */ /* 0x000fc8000fffe1ff */
[----:B------:R-:W-:Y:S02]  /*0a10*/  USHF.L.U32 UR9, UR8, 0xb, URZ ;  /* 0x0000000b08097899 */ /* 0x000fe400080006ff */
[----:B------:R-:W-:Y:S02]  /*0a20*/  USHF.L.U32 UR8, UR8, 0x1, URZ ;  /* 0x0000000108087899 */ /* 0x000fe400080006ff */
[----:B-1----:R-:W-:Y:S02]  /*0a30*/  ULEA UR6, UR6, UR5, 0x18 ;  /* 0x0000000506067291 */ /* 0x002fe4000f8ec0ff */
[----:B------:R-:W-:-:S04]  /*0a40*/  UIADD3 UR4, UPT, UPT, -UR4, 0x100000, URZ ;  /* 0x0010000004047890 */ /* 0x000fc8000fffe1ff */
[----:B------:R-:W-:Y:S02]  /*0a50*/  USHF.L.U32 UR5, UR4, 0xb, URZ ;  /* 0x0000000b04057899 */ /* 0x000fe400080006ff */
[----:B------:R-:W-:Y:S01]  /*0a60*/  USHF.L.U32 UR4, UR4, 0x1, URZ ;  /* 0x0000000104047899 */ /* 0x000fe200080006ff */
[----:B------:R-:W1:Y:S03]  /*0a70*/  FENCE.VIEW.ASYNC.S ;  /* 0x00000000000073c6 */ /* 0x000e660000000000 */
[----:B-1----:R2:W1:Y:S08]  /*0a80*/  SYNCS.EXCH.64 URZ, [UR6+0xa0], UR8 ;  /* 0x0000a00806ff75b2 */ /* 0x0024700008000100 */
[----:B------:R2:W1:Y:S01]  /*0a90*/  SYNCS.EXCH.64 URZ, [UR6+0xb0], UR4 ;  /* 0x0000b00406ff75b2 */ /* 0x0004620008000100 */
[----:B------:R2:W1:Y:S01]  /*0aa0*/  SYNCS.EXCH.64 URZ, [UR6+0xa8], UR8 ;  /* 0x0000a80806ff75b2 */ /* 0x0004620008000100 */
[----:B------:R2:W1:Y:S02]  /*0ab0*/  SYNCS.EXCH.64 URZ, [UR6+0xb8], UR4 ;  /* 0x0000b80406ff75b2 */ /* 0x0004640008000100 */
[----:B--2---:R-:W-:Y:S01]  /*0ac0*/  NOP ;  /* 0x0000000000007918 */ /* 0x004fe20000000000 */
.L_x_12:
        /* <DEDUP_REMOVED lines=26> */
.L_x_13:
[----:B------:R-:W2:Y:S01]  /*0c70*/  SHFL.IDX PT, R2, R86, RZ, 0x1f ;  /* 0x00001fff56027589 */ /* 0x000ea200000e0000 */
[----:B------:R-:W-:Y:S01]  /*0c80*/  NOP ;  /* 0x0000000000007918 */ /* 0x000fe20000000000 */
[----:B--2---:R-:W-:-:S13]  /*0c90*/  ISETP.NE.AND P0, PT, R2, 0x3, PT ;  /* 0x000000030200780c */ /* 0x004fda0003f05270 */
[----:B------:R-:W-:Y:S05]  /*0ca0*/  @P0 BRA `(.L_x_14) ;  /* 0x0000000000380947 */ /* 0x000fea0003800000 */
[----:B------:R-:W2:Y:S01]  /*0cb0*/  S2UR UR5, SR_CgaCtaId ;  /* 0x00000000000579c3 */ /* 0x000ea20000008800 */
[----:B-1----:R-:W-:Y:S01]  /*0cc0*/  UMOV UR4, 0x400 ;  /* 0x0000040000047882 */ /* 0x002fe20000000000 */
[----:B------:R-:W-:Y:S01]  /*0cd0*/  UMOV UR6, 0x20 ;  /* 0x0000002000067882 */ /* 0x000fe20000000000 */
[----:B------:R-:W-:Y:S01]  /*0ce0*/  ELECT P0, URZ, PT ;  /* 0x0000000000ff782f */ /* 0x000fe20003800000 */
[----:B------:R-:W-:-:S04]  /*0cf0*/  UIADD3 UR6, UPT, UPT, -UR6, 0x100000, URZ ;  /* 0x0010000006067890 */ /* 0x000fc8000fffe1ff */
[----:B------:R-:W-:Y:S02]  /*0d00*/  USHF.L.U32 UR7, UR6, 0xb, URZ ;  /* 0x0000000b06077899 */ /* 0x000fe400080006ff */
[----:B------:R-:W-:Y:S02]  /*0d10*/  USHF.L.U32 UR6, UR6, 0x1, URZ ;  /* 0x0000000106067899 */ /* 0x000fe400080006ff */
[----:B--2---:R-:W-:Y:S01]  /*0d20*/  ULEA UR4, UR5, UR4, 0x18 ;  /* 0x0000000405047291 */ /* 0x004fe2000f8ec0ff */
[----:B------:R-:W1:Y:S11]  /*0d30*/  FENCE.VIEW.ASYNC.S ;  /* 0x00000000000073c6 */ /* 0x000e760000000000 */
[----:B-1----:R2:W1:Y:S01]  /*0d40*/  SYNCS.EXCH.64 URZ, [UR4+0x100], UR6 ;  /* 0x0001000604ff75b2 */ /* 0x0024620008000100 */
[----:B------:R2:W1:Y:S01]  /*0d50*/  SYNCS.EXCH.64 URZ, [UR4+0x110], UR6 ;  /* 0x0001100604ff75b2 */ /* 0x0004620008000100 */
[----:B------:R2:W1:Y:S01]  /*0d60*/  SYNCS.EXCH.64 URZ, [UR4+0x108], UR6 ;  /* 0x0001080604ff75b2 */ /* 0x0004620008000100 */
[----:B------:R2:W1:Y:S02]  /*0d70*/  SYNCS.EXCH.64 URZ, [UR4+0x118], UR6 ;  /* 0x0001180604ff75b2 */ /* 0x0004640008000100 */
[----:B--2---:R-:W-:Y:S01]  /*0d80*/  NOP ;  /* 0x0000000000007918 */ /* 0x004fe20000000000 */
.L_x_14:
[----:B-1----:R-:W1:Y:S01]  /*0d90*/  LDCU UR4, c[0x0][0x36c] ;  /* 0x00006d80ff0477ac */ /* 0x002e620008000800 */
[----:B------:R-:W-:Y:S01]  /*0da0*/  ISETP.NE.OR P3, PT, R0, 0x2, !P3 ;  /* 0x000000020000780c */ /* 0x000fe20005f65670 */
[----:B------:R-:W-:Y:S01]  /*0db0*/  NOP ;  /* 0x0000000000007918 */ /* 0x000fe20000000000 */
[----:B------:R-:W-:Y:S01]  /*0dc0*/  LOP3.LUT R0, R95, 0x1f, RZ, 0xc0, !PT ;  /* 0x0000001f5f007812 */ /* 0x000fe200078ec0ff */
[----:B------:R-:W-:Y:S02]  /*0dd0*/  UISETP.NE.AND UP4, UPT, UR17, URZ, UPT ;  /* 0x000000ff1100728c */ /* 0x000fe4000bf85270 */
[----:B-1----:R-:W-:-:S09]  /*0de0*/  UISETP.EQ.U32.AND UP5, UPT, UR4, 0x1, UPT ;  /* 0x000000010400788c */ /* 0x002fd2000bfa2070 */
[----:B------:R-:W-:Y:S05]  /*0df0*/  BRA.U !UP5, `(.L_x_15) ;  /* 0x000000010d087547 */ /* 0x000fea000b800000 */
[----:B---34-:R-:W-:Y:S01]  /*0e00*/  UCGABAR_ARV ;  /* 0x00000000000079c7 */ /* 0x018fe20008000000 */
[----:B------:R-:W-:Y:S05]  /*0e10*/  BRA `(.L_x_16) ;  /* 0x0000000000047947 */ /* 0x000fea0003800000 */
.L_x_15:
[----:B---34-:R-:W-:Y:S01]  /*0e20*/  NOP ;  /* 0x0000000000007918 */ /* 0x018fe20000000000 */
.L_x_16:
[----:B------:R-:W1:Y:S01]  /*0e30*/  S2UR UR7, SR_CTAID.X ;  /* 0x00000000000779c3 */ /* 0x000e620000002500 */
[----:B------:R-:W-:-:S05]  /*0e40*/  CS2R.32 R87, SR_CgaSize ;  /* 0x0000000000577805 */ /* 0x000fca0000008a00 */
[----:B------:R-:W-:-:S05]  /*0e50*/  IMAD R87, R87, -0xa0, RZ ;  /* 0xffffff6057577824 */ /* 0x000fca00078e02ff */
[----:B------:R-:W-:-:S14]  /*0e60*/  R2UR UR5, R87 ;  /* 0x00000000570572ca */ /* 0x000fdc00000e0000 */
[----:B------:R-:W2:Y:S01]  /*0e70*/  LDCU UR5, c[0x0][UR5+0x2b0] ;  /* 0x00005600050577ac */ /* 0x000ea20008000800 */
[----:B------:R-:W-:-:S05]  /*0e80*/  CS2R.32 R87, SR_CgaSize ;  /* 0x0000000000577805 */ /* 0x000fca0000008a00 */
[----:B------:R-:W-:-:S05]  /*0e90*/  IMAD R87, R87, -0xa0, RZ ;  /* 0xffffff6057577824 */ /* 0x000fca00078e02ff */
[----:B------:R-:W-:-:S14]  /*0ea0*/  R2UR UR4, R87 ;  /* 0x00000000570472ca */ /* 0x000fdc00000e0000 */
[----:B------:R-:W3:Y:S01]  /*0eb0*/  LDCU UR4, c[0x0][UR4+0x2b4] ;  /* 0x00005680040477ac */ /* 0x000ee20008000800 */
[----:B------:R-:W4:Y:S01]  /*0ec0*/  S2UR UR8, SR_CTAID.Y ;  /* 0x00000000000879c3 */ /* 0x000f220000002600 */
[----:B------:R-:W-:-:S05]  /*0ed0*/  CS2R.32 R87, SR_CgaSize ;  /* 0x0000000000577805 */ /* 0x000fca0000008a00 */
[----:B------:R-:W-:-:S05]  /*0ee0*/  IMAD R87, R87, -0xa0, RZ ;  /* 0xffffff6057577824 */ /* 0x000fca00078e02ff */
[----:B------:R-:W-:-:S14]  /*0ef0*/  R2UR UR9, R87 ;  /* 0x00000000570972ca */ /* 0x000fdc00000e0000 */
[----:B------:R-:W3:Y:S01]  /*0f00*/  LDCU UR9, c[0x0][UR9+0x2a0] ;  /* 0x00005400090977ac */ /* 0x000ee20008000800 */
[----:B------:R-:W4:Y:S01]  /*0f10*/  LDCU UR21, c[0x0][0xb24] ;  /* 0x00016480ff1577ac */ /* 0x000f220008000800 */
[----:B------:R-:W3:Y:S01]  /*0f20*/  S2UR UR10, SR_CgaCtaId ;  /* 0x00000000000a79c3 */ /* 0x000ee20000008800 */
[----:B------:R-:W-:-:S05]  /*0f30*/  CS2R.32 R87, SR_CgaSize ;  /* 0x0000000000577805 */ /* 0x000fca0000008a00 */
[----:B------:R-:W-:-:S05]  /*0f40*/  IMAD R87, R87, -0xa0, RZ ;  /* 0xffffff6057577824 */ /* 0x000fca00078e02ff */
[----:B------:R-:W-:-:S14]  /*0f50*/  R2UR UR59, R87 ;  /* 0x00000000573b72ca */ /* 0x000fdc00000e0000 */
[----:B------:R-:W3:Y:S01]  /*0f60*/  LDCU UR59, c[0x0][UR59+0x2a4] ;  /* 0x000054803b3b77ac */ /* 0x000ee20008000800 */
[----:B------:R-:W3:Y:S01]  /*0f70*/  LDCU UR42, c[0x0][0xb24] ;  /* 0x00016480ff2a77ac */ /* 0x000ee20008000800 */
[----:B-1----:R-:W-:Y:S01]  /*0f80*/  I2FP.F32.U32 R3, UR7 ;  /* 0x0000000700037c45 */ /* 0x002fe20008201000 */
[----:B------:R-:W1:Y:S01]  /*0f90*/  S2UR UR36, SR_CTAID.Z ;  /* 0x00000000002479c3 */ /* 0x000e620000002700 */
[----:B------:R-:W1:Y:S03]  /*0fa0*/  LDCU UR27, c[0x0][0xb30] ;  /* 0x00016600ff1b77ac */ /* 0x000e660008000800 */
[----:B--2---:R-:W-:Y:S01]  /*0fb0*/  FMUL R3, R3, UR5 ;  /* 0x0000000503037c20 */ /* 0x004fe20008400000 */
[----:B------:R-:W-:Y:S01]  /*0fc0*/  UMOV UR16, UR7 ;  /* 0x0000000700107c82 */ /* 0x000fe20008000000 */
[----:B----4-:R-:W-:Y:S01]  /*0fd0*/  UISETP.GE.AND UP2, UPT, UR21, 0x1, UPT ;  /* 0x000000011500788c */ /* 0x010fe2000bf46270 */
[----:B------:R-:W-:Y:S01]  /*0fe0*/  I2FP.F32.U32 R2, UR8 ;  /* 0x0000000800027c45 */ /* 0x000fe20008201000 */
[----:B------:R-:W-:-:S02]  /*0ff0*/  UMOV UR20, UR8 ;  /* 0x0000000800147c82 */ /* 0x000fc40008000000 */
[----:B------:R-:W2:Y:S02]  /*1000*/  F2I.U32.TRUNC.NTZ R3, R3 ;  /* 0x0000000300037305 */ /* 0x000ea4000020f000 */
[----:B---3--:R-:W-:Y:S01]  /*1010*/  FMUL R2, R2, UR4 ;  /* 0x0000000402027c20 */ /* 0x008fe20008400000 */
[----:B------:R-:W-:-:S05]  /*1020*/  USHF.L.U32 UR28, UR10, 0xc, URZ ;  /* 0x0000000c0a1c7899 */ /* 0x000fca00080006ff */
[----:B------:R-:W3:Y:S01]  /*1030*/  F2I.U32.TRUNC.NTZ R2, R2 ;  /* 0x0000000200027305 */ /* 0x000ee2000020f000 */
[----:B--2---:R-:W-:Y:S02]  /*1040*/  R2UR UR4, R3 ;  /* 0x00000000030472ca */ /* 0x004fe400000e0000 */
[----:B---3--:R-:W-:Y:S02]  /*1050*/  R2UR UR6, R2 ;  /* 0x00000000020672ca */ /* 0x008fe400000e0000 */
[----:B------:R-:W-:-:S09]  /*1060*/  PRMT R2, RZ, 0x7610, R2 ;  /* 0x00007610ff027816 */ /* 0x000fd20000000002 */
[----:B------:R-:W-:-:S04]  /*1070*/  UIADD3 UR5, UPT, UPT, -UR4, URZ, URZ ;  /* 0x000000ff04057290 */ /* 0x000fc8000fffe1ff */
[----:B------:R-:W-:Y:S02]  /*1080*/  UIMAD UR5, UR9, UR5, UR7 ;  /* 0x00000005090572a4 */ /* 0x000fe4000f8e0207 */
[----:B------:R-:W-:-:S04]  /*1090*/  UIADD3 UR4, UPT, UPT, -UR6, URZ, URZ ;  /* 0x000000ff06047290 */ /* 0x000fc8000fffe1ff */
[----:B------:R-:W-:Y:S01]  /*10a0*/  IMAD.U32 R87, RZ, RZ, UR5 ;  /* 0x00000005ff577e24 */ /* 0x000fe2000f8e00ff */
[----:B------:R-:W-:Y:S01]  /*10b0*/  UIMAD UR59, UR59, UR4, UR8 ;  /* 0x000000043b3b72a4 */ /* 0x000fe2000f8e0208 */
[----:B-1----:R-:W-:Y:S11]  /*10c0*/  BRA.U UP4, `(.L_x_17) ;  /* 0x0000000104287547 */ /* 0x002ff6000b800000 */
[----:B------:R-:W-:Y:S01]  /*10d0*/  R2UR UR4, R87 ;  /* 0x00000000570472ca */ /* 0x000fe200000e0000 */
[----:B------:R-:W-:Y:S02]  /*10e0*/  UISETP.NE.AND UP0, UPT, UR59, URZ, UPT ;  /* 0x000000ff3b00728c */ /* 0x000fe4000bf05270 */
[----:B------:R-:W-:-:S10]  /*10f0*/  UISETP.NE.AND UP1, UPT, UR59, 0x1, UPT ;  /* 0x000000013b00788c */ /* 0x000fd4000bf25270 */
[----:B------:R-:W-:-:S04]  /*1100*/  UISETP.EQ.OR UP0, UPT, UR4, URZ, !UP0 ;  /* 0x000000ff0400728c */ /* 0x000fc8000c702670 */
[----:B------:R-:W-:Y:S02]  /*1110*/  USEL UR5, URZ, 0x1, !UP0 ;  /* 0x00000001ff057887 */ /* 0x000fe4000c000000 */
[----:B------:R-:W-:Y:S02]  /*1120*/  UISETP.NE.AND UP0, UPT, UR4, URZ, UPT ;  /* 0x000000ff0400728c */ /* 0x000fe4000bf05270 */
[----:B------:R-:W-:-:S04]  /*1130*/  USEL UR4, URZ, 0x2, UP1 ;  /* 0x00000002ff047887 */ /* 0x000fc80008800000 */
[----:B------:R-:W-:-:S04]  /*1140*/  USEL UR4, UR4, 0x2, UP0 ;  /* 0x0000000204047887 */ /* 0x000fc80008000000 */
[----:B------:R-:W-:-:S06]  /*1150*/  UIADD3 UR4, UPT, UPT, UR5, UR4, URZ ;  /* 0x0000000405047290 */ /* 0x000fcc000fffe0ff */
[----:B------:R-:W-:Y:S02]  /*1160*/  MOV R2, UR4 ;  /* 0x0000000400027c02 */ /* 0x000fe40008000f00 */
.L_x_17:
[----:B------:R-:W-:Y:S05]  /*1170*/  BRA.U !UP2, `(.L_x_18) ;  /* 0x000000010ad47547 */ /* 0x000fea000b800000 */
[----:B------:R-:W1:Y:S01]  /*1180*/  LDCU.128 UR12, c[0x0][0xb10] ;  /* 0x00016200ff0c77ac */ /* 0x000e620008000c00 */
[----:B------:R-:W2:Y:S01]  /*1190*/  LDCU UR6, c[0x0][0x370] ;  /* 0x00006e00ff0677ac */ /* 0x000ea20008000800 */
[----:B------:R-:W3:Y:S01]  /*11a0*/  LDCU UR5, c[0x0][0x374] ;  /* 0x00006e80ff0577ac */ /* 0x000ee20008000800 */
[----:B------:R-:W4:Y:S01]  /*11b0*/  LDCU UR26, c[0x0][0xb0c] ;  /* 0x00016180ff1a77ac */ /* 0x000f220008000800 */
[----:B------:R-:W4:Y:S01]  /*11c0*/  LDCU UR4, c[0x0][0xb20] ;  /* 0x00016400ff0477ac */ /* 0x000f220008000800 */
[----:B------:R-:W4:Y:S01]  /*11d0*/  LDCU.64 UR8, c[0x0][0xb28] ;  /* 0x00016500ff0877ac */ /* 0x000f220008000a00 */
[----:B-1----:R-:W-:Y:S02]  /*11e0*/  UISETP.NE.AND UP0, UPT, UR14, 0x1, UPT ;  /* 0x000000010e00788c */ /* 0x002fe4000bf05270 */
[----:B---3--:R-:W-:Y:S02]  /*11f0*/  UIMAD.WIDE.U32 UR10, UR5, UR15, URZ ;  /* 0x0000000f050a72a5 */ /* 0x008fe4000f8e00ff */
[----:B--2---:R-:W-:-:S02]  /*1200*/  UIMAD.WIDE.U32 UR22, UR6, UR12, URZ ;  /* 0x0000000c061672a5 */ /* 0x004fc4000f8e00ff */
[----:B----4-:R-:W-:Y:S02]  /*1210*/  UISETP.NE.AND UP1, UPT, UR26, 0x1, UPT ;  /* 0x000000011a00788c */ /* 0x010fe4000bf25270 */
[----:B------:R-:W-:Y:S01]  /*1220*/  UISETP.NE.AND UP2, UPT, UR21, 0x1, UPT ;  /* 0x000000011500788c */ /* 0x000fe2000bf45270 */
[----:B------:R-:W-:Y:S02]  /*1230*/  UMOV UR10, UR11 ;  /* 0x0000000b000a7c82 */ /* 0x000fe40008000000 */
[----:B------:R-:W-:Y:S01]  /*1240*/  UMOV UR22, UR23 ;  /* 0x0000001700167c82 */ /* 0x000fe20008000000 */
[----:B------:R-:W-:Y:S02]  /*1250*/  @UP0 USHF.R.U32.HI UR5, URZ, UR4, UR10 ;  /* 0x00000004ff050299 */ /* 0x000fe4000801160a */
[----:B------:R-:W-:Y:S02]  /*1260*/  UIMAD.WIDE.U32 UR24, UR20, UR15, URZ ;  /* 0x0000000f141872a5 */ /* 0x000fe4000f8e00ff */
[----:B------:R-:W-:-:S02]  /*1270*/  UIMAD.WIDE.U32 UR10, UR5, UR8, URZ ;  /* 0x00000008050a72a5 */ /* 0x000fc4000f8e00ff */
[----:B------:R-:W-:Y:S02]  /*1280*/  @UP1 USHF.R.U32.HI UR6, URZ, UR13, UR22 ;  /* 0x0000000dff061299 */ /* 0x000fe40008011616 */
[----:B------:R-:W-:Y:S02]  /*1290*/  UIMAD.WIDE.U32 UR18, UR16, UR12, URZ ;  /* 0x0000000c101272a5 */ /* 0x000fe4000f8e00ff */
[----:B------:R-:W-:Y:S01]  /*12a0*/  UIMAD.WIDE.U32 UR22, UR6, UR8, URZ ;  /* 0x00000008061672a5 */ /* 0x000fe2000f8e00ff */
[----:B------:R-:W-:Y:S01]  /*12b0*/  UMOV UR24, UR25 ;  /* 0x0000001900187c82 */ /* 0x000fe20008000000 */
[----:B------:R-:W-:Y:S01]  /*12c0*/  UMOV UR10, UR11 ;  /* 0x0000000b000a7c82 */ /* 0x000fe20008000000 */
[----:B------:R-:W-:Y:S02]  /*12d0*/  USHF.R.U32.HI UR24, URZ, UR4, UR24 ;  /* 0x00000004ff187299 */ /* 0x000fe40008011618 */
[----:B------:R-:W-:Y:S02]  /*12e0*/  @UP2 USHF.R.U32.HI UR5, URZ, UR9, UR10 ;  /* 0x00000009ff052299 */ /* 0x000fe4000801160a */
[----:B------:R-:W-:Y:S01]  /*12f0*/  UMOV UR7, UR23 ;  /* 0x0000001700077c82 */ /* 0x000fe20008000000 */
[----:B------:R-:W-:Y:S01]  /*1300*/  UMOV UR18, UR19 ;  /* 0x0000001300127c82 */ /* 0x000fe20008000000 */
[----:B------:R-:W-:-:S02]  /*1310*/  @UP2 USHF.R.U32.HI UR6, URZ, UR9, UR7 ;  /* 0x00000009ff062299 */ /* 0x000fc40008011607 */
[----:B------:R-:W-:Y:S02]  /*1320*/  USHF.R.U32.HI UR18, URZ, UR13, UR18 ;  /* 0x0000000dff127299 */ /* 0x000fe40008011612 */
[----:B------:R-:W-:Y:S02]  /*1330*/  USEL UR4, UR20, UR24, !UP0 ;  /* 0x0000001814047287 */ /* 0x000fe4000c000000 */
[----:B------:R-:W-:Y:S02]  /*1340*/  UIMAD UR7, UR5, UR21, URZ ;  /* 0x00000015050772a4 */ /* 0x000fe4000f8e02ff */
[----:B------:R-:W-:Y:S02]  /*1350*/  USEL UR5, UR16, UR18, !UP1 ;  /* 0x0000001210057287 */ /* 0x000fe4000c800000 */
[----:B------:R-:W-:Y:S02]  /*1360*/  UIMAD UR12, UR6, UR21, URZ ;  /* 0x00000015060c72a4 */ /* 0x000fe4000f8e02ff */
[----:B------:R-:W-:-:S02]  /*1370*/  UISETP.GE.AND UP0, UPT, UR4, UR7, UPT ;  /* 0x000000070400728c */ /* 0x000fc4000bf06270 */
[----:B------:R-:W-:Y:S02]  /*1380*/  UIMAD.WIDE.U32 UR10, UR4, UR8, URZ ;  /* 0x00000008040a72a5 */ /* 0x000fe4000f8e00ff */
[----:B------:R-:W-:Y:S02]  /*1390*/  UISETP.GE.OR UP0, UPT, UR5, UR12, UP0 ;  /* 0x0000000c0500728c */ /* 0x000fe40008706670 */
[----:B------:R-:W-:Y:S02]  /*13a0*/  UIMAD.WIDE.U32 UR12, UR5, UR8, URZ ;  /* 0x00000008050c72a5 */ /* 0x000fe4000f8e00ff */
[----:B------:R-:W-:Y:S01]  /*13b0*/  UIADD3 UR10, UPT, UPT, -UR4, URZ, URZ ;  /* 0x000000ff040a7290 */ /* 0x000fe2000fffe1ff */
[----:B------:R-:W-:Y:S01]  /*13c0*/  UMOV UR8, UR11 ;  /* 0x0000000b00087c82 */ /* 0x000fe20008000000 */
[----:B------:R-:W-:Y:S02]  /*13d0*/  UIADD3 UR11, UPT, UPT, -UR5, URZ, URZ ;  /* 0x000000ff050b7290 */ /* 0x000fe4000fffe1ff */
[----:B------:R-:W-:-:S03]  /*13e0*/  USHF.R.U32.HI UR8, URZ, UR9, UR8 ;  /* 0x00000009ff087299 */ /* 0x000fc60008011608 */
[----:B------:R-:W-:Y:S01]  /*13f0*/  @!UP0 UMOV UR7, UR13 ;  /* 0x0000000d00078c82 */ /* 0x000fe20008000000 */
[----:B------:R-:W-:Y:S02]  /*1400*/  UIMAD UR20, UR14, UR10, UR20 ;  /* 0x0000000a0e1472a4 */ /* 0x000fe4000f8e0214 */
[----:B------:R-:W-:Y:S02]  /*1410*/  USEL UR8, UR4, UR8, !UP2 ;  /* 0x0000000804087287 */ /* 0x000fe4000d000000 */
[----:B------:R-:W-:Y:S02]  /*1420*/  @!UP0 USHF.R.U32.HI UR7, URZ, UR9, UR7 ;  /* 0x00000009ff078299 */ /* 0x000fe40008011607 */
[----:B------:R-:W-:Y:S02]  /*1430*/  UIADD3 UR9, UPT, UPT, -UR8, URZ, URZ ;  /* 0x000000ff08097290 */ /* 0x000fe4000fffe1ff */
[----:B------:R-:W-:Y:S02]  /*1440*/  @!UP0 USEL UR7, UR5, UR7, !UP2 ;  /* 0x0000000705078287 */ /* 0x000fe4000d000000 */
[----:B------:R-:W-:-:S02]  /*1450*/  UIMAD UR9, UR21, UR9, UR4 ;  /* 0x00000009150972a4 */ /* 0x000fc4000f8e0204 */
[----:B------:R-:W-:Y:S02]  /*1460*/  @!UP0 UIADD3 UR8, UPT, UPT, UR8, -UR7, URZ ;  /* 0x8000000708088290 */ /* 0x000fe4000fffe0ff */
[----:B------:R-:W-:Y:S02]  /*1470*/  @!UP0 UIMAD UR6, UR9, UR6, UR7 ;  /* 0x00000006090682a4 */ /* 0x000fe4000f8e0207 */
[----:B------:R-:W-:Y:S02]  /*1480*/  @!UP0 UIMAD UR4, UR8, UR21, UR5 ;  /* 0x00000015080482a4 */ /* 0x000fe4000f8e0205 */
[----:B------:R-:W-:Y:S02]  /*1490*/  UIMAD UR16, UR26, UR11, UR16 ;  /* 0x0000000b1a1072a4 */ /* 0x000fe4000f8e0210 */
[----:B------:R-:W-:Y:S01]  /*14a0*/  UIMAD UR20, UR4, UR14, UR20 ;  /* 0x0000000e041472a4 */ /* 0x000fe2000f8e0214 */
[----:B------:R-:W-:Y:S02]  /*14b0*/  @!UP0 UMOV UR5, UR6 ;  /* 0x0000000600058c82 */ /* 0x000fe40008000000 */
[----:B------:R-:W-:-:S12]  /*14c0*/  UIMAD UR16, UR5, UR26, UR16 ;  /* 0x0000001a051072a4 */ /* 0x000fd8000f8e0210 */
.L_x_18:
[----:B------:R-:W-:Y:S02]  /*14d0*/  UISETP.NE.AND UP1, UPT, UR27, 0x1, UPT ;  /* 0x000000011b00788c */ /* 0x000fe4000bf25270 */
[----:B------:R-:W-:Y:S02]  /*14e0*/  UISETP.NE.AND UP0, UPT, UR17, 0x2, UPT ;  /* 0x000000021100788c */ /* 0x000fe4000bf05270 */
[----:B------:R-:W-:-:S05]  /*14f0*/  ULOP3.LUT UR28, UR28, 0x1000, URZ, 0xc0, !UPT ;  /* 0x000010001c1c7892 */ /* 0x000fca000f8ec0ff */
[----:B------:R-:W-:Y:S07]  /*1500*/  BRA.U UP1, `(.L_x_19) ;  /* 0x0000000101447547 */ /* 0x000fee000b800000 */
[----:B------:R-:W1:Y:S01]  /*1510*/  LDCU.128 UR8, c[0x0][0xb10] ;  /* 0x00016200ff0877ac */ /* 0x000e620008000c00 */
[----:B------:R-:W2:Y:S01]  /*1520*/  LDCU UR12, c[0x0][0xb0c] ;  /* 0x00016180ff0c77ac */ /* 0x000ea20008000800 */
[----:B------:R-:W3:Y:S01]  /*1530*/  LDCU UR13, c[0x0][0xb20] ;  /* 0x00016400ff0d77ac */ /* 0x000ee20008000800 */
[----:B-1----:R-:W-:Y:S02]  /*1540*/  UIMAD.WIDE.U32 UR6, UR16, UR8, URZ ;  /* 0x00000008100672a5 */ /* 0x002fe4000f8e00ff */
[----:B------:R-:W-:Y:S02]  /*1550*/  UIMAD.WIDE.U32 UR4, UR20, UR11, URZ ;  /* 0x0000000b140472a5 */ /* 0x000fe4000f8e00ff */
[----:B--2---:R-:W-:Y:S02]  /*1560*/  UISETP.NE.AND UP2, UPT, UR12, 0x1, UPT ;  /* 0x000000010c00788c */ /* 0x004fe4000bf45270 */
[----:B------:R-:W-:Y:S01]  /*1570*/  UISETP.NE.AND UP1, UPT, UR10, 0x1, UPT ;  /* 0x000000010a00788c */ /* 0x000fe2000bf25270 */
[----:B------:R-:W-:-:S02]  /*1580*/  UMOV UR6, UR7 ;  /* 0x0000000700067c82 */ /* 0x000fc40008000000 */
[----:B------:R-:W-:Y:S01]  /*1590*/  UMOV UR4, UR5 ;  /* 0x0000000500047c82 */ /* 0x000fe20008000000 */
[----:B------:R-:W-:Y:S02]  /*15a0*/  USHF.R.U32.HI UR6, URZ, UR9, UR6 ;  /* 0x00000009ff067299 */ /* 0x000fe40008011606 */
[----:B---3--:R-:W-:Y:S02]  /*15b0*/  USHF.R.U32.HI UR4, URZ, UR13, UR4 ;  /* 0x0000000dff047299 */ /* 0x008fe40008011604 */
[----:B------:R-:W-:Y:S02]  /*15c0*/  USEL UR5, UR16, UR6, !UP2 ;  /* 0x0000000610057287 */ /* 0x000fe4000d000000 */
[----:B------:R-:W-:-:S04]  /*15d0*/  USEL UR4, UR20, UR4, !UP1 ;  /* 0x0000000414047287 */ /* 0x000fc8000c800000 */
[----:B------:R-:W-:Y:S02]  /*15e0*/  UIADD3 UR6, UPT, UPT, UR5, -UR4, URZ ;  /* 0x8000000405067290 */ /* 0x000fe4000fffe0ff */
[----:B------:R-:W-:Y:S02]  /*15f0*/  UIADD3 UR4, UPT, UPT, -UR5, UR4, URZ ;  /* 0x0000000405047290 */ /* 0x000fe4000fffe1ff */
[----:B------:R-:W-:Y:S02]  /*1600*/  UIMAD UR20, UR6, UR10, UR20 ;  /* 0x0000000a061472a4 */ /* 0x000fe4000f8e0214 */
[----:B------:R-:W-:-:S12]  /*1610*/  UIMAD UR16, UR4, UR12, UR16 ;  /* 0x0000000c041072a4 */ /* 0x000fd8000f8e0210 */
.L_x_19:
[----:B------:R-:W-:Y:S05]  /*1620*/  BRA.U !UP5, `(.L_x_20) ;  /* 0x000000010d0c7547 */ /* 0x000fea000b800000 */
[----:B------:R-:W-:Y:S01]  /*1630*/  UCGABAR_WAIT ;  /* 0x0000000000007dc7 */ /* 0x000fe20008000000 */
[----:B------:R-:W-:Y:S01]  /*1640*/  CCTL.IVALL ;  /* 0x00000000ff00798f */ /* 0x000fe20002000000 */
[----:B------:R-:W-:Y:S05]  /*1650*/  BRA `(.L_x_21) ;  /* 0x0000000000047947 */ /* 0x000fea0003800000 */
.L_x_20:
[----:B------:R-:W-:Y:S06]  /*1660*/  BAR.SYNC.DEFER_BLOCKING 0x0 ;  /* 0x0000000000007b1d */ /* 0x000fec0000010000 */
.L_x_21:
[----:B------:R-:W-:Y:S05]  /*1670*/  BRA.U UP0, `(.L_x_22) ;  /* 0x0000001100dc7547 */ /* 0x000fea000b800000 */
[----:B------:R-:W1:Y:S01]  /*1680*/  LDCU UR6, c[0x0][0x38c] ;  /* 0x00007180ff0677ac */ /* 0x000e620008000800 */
[----:B------:R-:W2:Y:S01]  /*1690*/  S2UR UR8, SR_CgaCtaId ;  /* 0x00000000000879c3 */ /* 0x000ea20000008800 */
[----:B------:R-:W-:Y:S01]  /*16a0*/  PLOP3.LUT P1, PT, PT, PT, UP3, 0x80, 0x8 ;  /* 0x000000000008781c */ /* 0x000fe20003f2f038 */
[----:B------:R-:W-:Y:S01]  /*16b0*/  IMAD.MOV.U32 R12, RZ, RZ, 0x1 ;  /* 0x00000001ff0c7424 */ /* 0x000fe200078e00ff */
[----:B------:R-:W-:Y:S01]  /*16c0*/  UMOV UR7, 0x400 ;  /* 0x0000040000077882 */ /* 0x000fe20000000000 */
[----:B------:R-:W-:Y:S01]  /*16d0*/  UISETP.NE.AND UP1, UPT, UR17, URZ, UPT ;  /* 0x000000ff1100728c */ /* 0x000fe2000bf25270 */
[----:B------:R-:W-:Y:S02]  /*16e0*/  ISETP.EQ.OR P2, PT, R0, RZ, P3 ;  /* 0x000000ff0000720c */ /* 0x000fe40001f42670 */
[----:B------:R-:W-:Y:S02]  /*16f0*/  CS2R R10, SRZ ;  /* 0x00000000000a7805 */ /* 0x000fe4000001ff00 */
[----:B------:R-:W-:Y:S01]  /*1700*/  PLOP3.LUT P1, PT, P1, PT, PT, 0x8, 0x80 ;  /* 0x000000000080781c */ /* 0x000fe20000f2e170 */
[----:B------:R-:W-:Y:S01]  /*1710*/  IMAD.MOV.U32 R9, RZ, RZ, RZ ;  /* 0x000000ffff097224 */ /* 0x000fe200078e00ff */
[----:B------:R-:W3:Y:S01]  /*1720*/  LDCU UR40, c[0x0][0x370] ;  /* 0x00006e00ff2877ac */ /* 0x000ee20008000800 */
[----:B------:R-:W-:Y:S01]  /*1730*/  IMAD.MOV.U32 R8, RZ, RZ, 0x1 ;  /* 0x00000001ff087424 */ /* 0x000fe200078e00ff */
[----:B------:R-:W4:Y:S01]  /*1740*/  LDCU.64 UR26, c[0x0][0x348] ;  /* 0x00006900ff1a77ac */ /* 0x000f220008000a00 */
[----:B-1----:R-:W-:-:S02]  /*1750*/  UIADD3 UR5, UPT, UPT, UR6, 0x7f, URZ ;  /* 0x0000007f06057890 */ /* 0x002fc4000fffe0ff */
[----:B------:R-:W-:Y:S02]  /*1760*/  USHF.R.U32.HI UR45, URZ, 0x7, UR28 ;  /* 0x00000007ff2d7899 */ /* 0x000fe4000801161c */
[----:B------:R-:W-:Y:S02]  /*1770*/  USHF.R.S32.HI UR4, URZ, 0x1f, UR5 ;  /* 0x0000001fff047899 */ /* 0x000fe40008011405 */
[----:B------:R-:W-:Y:S02]  /*1780*/  UIADD3 UR46, UPT, UPT, UR6, 0xfe, URZ ;  /* 0x000000fe062e7890 */ /* 0x000fe4000fffe0ff */
[----:B------:R-:W-:Y:S02]  /*1790*/  ULEA.HI UR4, UR4, UR5, URZ, 0x7 ;  /* 0x0000000504047291 */ /* 0x000fe4000f8f38ff */
[----:B--2---:R-:W-:Y:S02]  /*17a0*/  ULEA UR7, UR8, UR7, 0x18 ;  /* 0x0000000708077291 */ /* 0x004fe4000f8ec0ff */
[----:B------:R-:W-:-:S02]  /*17b0*/  USHF.R.S32.HI UR43, URZ, 0x7, UR4 ;  /* 0x00000007ff2b7899 */ /* 0x000fc40008011404 */
[----:B------:R-:W-:Y:S02]  /*17c0*/  UIADD3 UR4, UPT, UPT, UR6, -0x1, URZ ;  /* 0xffffffff06047890 */ /* 0x000fe4000fffe0ff */
[----:B------:R-:W-:Y:S02]  /*17d0*/  UISETP.LT.U32.AND UP0, UPT, UR43, 0x5, UPT ;  /* 0x000000052b00788c */ /* 0x000fe4000bf01070 */
[----:B------:R-:W-:Y:S02]  /*17e0*/  UISETP.GE.U32.AND UP2, UPT, UR4, -0xff, UPT ;  /* 0xffffff010400788c */ /* 0x000fe4000bf46070 */
[----:B------:R-:W-:Y:S01]  /*17f0*/  USEL UR41, UR43, 0x5, UP0 ;  /* 0x000000052b297887 */ /* 0x000fe20008000000 */
[----:B------:R-:W1:Y:S03]  /*1800*/  LDCU UR39, c[0x0][0x374] ;  /* 0x00006e80ff2777ac */ /* 0x000e660008000800 */
[----:B------:R-:W-:-:S02]  /*1810*/  UIADD3 UR21, UPT, UPT, UR41, -0x1, URZ ;  /* 0xffffffff29157890 */ /* 0x000fc4000fffe0ff */
[----:B------:R-:W-:-:S03]  /*1820*/  USEL UR24, UR48, 0x2, UP1 ;  /* 0x0000000230187887 */ /* 0x000fc60008800000 */
[----:B------:R-:W-:Y:S02]  /*1830*/  @UP2 UIADD3 UR21, UPT, UPT, UR41, URZ, URZ ;  /* 0x000000ff29152290 */ /* 0x000fe4000fffe0ff */
[----:B------:R-:W-:Y:S02]  /*1840*/  UIADD3 UR29, UPT, UPT, UR7, 0x6400, UR28 ;  /* 0x00006400071d7890 */ /* 0x000fe4000fffe01c */
[----:B------:R-:W-:Y:S02]  /*1850*/  UIADD3 UR44, UPT, UPT, UR43, -UR41, URZ ;  /* 0x800000292b2c7290 */ /* 0x000fe4000fffe0ff */
[----:B------:R-:W-:Y:S01]  /*1860*/  UIADD3 UR21, UPT, UPT, UR21, 0x1, URZ ;  /* 0x0000000115157890 */ /* 0x000fe2000fffe0ff */
[----:B---34-:R-:W-:-:S11]  /*1870*/  UMOV UR5, URZ ;  /* 0x000000ff00057c82 */ /* 0x018fd60008000000 */
.L_x_42:
[----:B------:R-:W2:Y:S02]  /*1880*/  S2UR UR4, SR_CgaCtaId ;  /* 0x00000000000479c3 */ /* 0x000ea40000008800 */
[----:B--2---:R-:W-:-:S09]  /*1890*/  UISETP.NE.AND UP0, UPT, UR4, URZ, UPT ;  /* 0x000000ff0400728c */ /* 0x004fd2000bf05270 */
[----:B-1----:R-:W-:Y:S05]  /*18a0*/  BRA.U UP0, `(.L_x_23) ;  /* 0x0000000100287547 */ /* 0x002fea000b800000 */
[----:B------:R-:W-:Y:S02]  /*18b0*/  LEA R0, R9, UR7, 0x3 ;  /* 0x0000000709007c11 */ /* 0x000fe4000f8e18ff */
[----:B------:R-:W-:-:S04]  /*18c0*/  SHF.L.U32 R3, R8, 0x1f, RZ ;  /* 0x0000001f08037819 */ /* 0x000fc800000006ff */
[----:B------:R-:W2:Y:S02]  /*18d0*/  SYNCS.PHASECHK.TRANS64.TRYWAIT P0, [R0+URZ+0x110], R3 ;  /* 0x00011003000075a7 */ /* 0x000ea400080011ff */
[----:B--2---:R-:W-:Y:S05]  /*18e0*/  @!P0 BRA `(.L_x_24) ;  /* 0x0000007c00b08947 */ /* 0x004fea0003800000 */
.L_x_133:
[----:B------:R3:W-:Y:S01]  /*18f0*/  SYNCS.ARRIVE.TRANS64.A1T0 RZ, [R0+URZ+0x100], RZ ;  /* 0x000100ff00ff79a7 */ /* 0x0007e200081000ff */
[----:B------:R-:W-:-:S05]  /*1900*/  VIADD R9, R9, 0x1 ;  /* 0x0000000109097836 */ /* 0x000fca0000000000 */
[----:B------:R-:W-:-:S04]  /*1910*/  ISETP.NE.AND P0, PT, R9, 0x2, PT ;  /* 0x000000020900780c */ /* 0x000fc80003f05270 */
[----:B--2---:R-:W-:Y:S02]  /*1920*/  SEL R3, RZ, 0x1, P0 ;  /* 0x00000001ff037807 */ /* 0x004fe40000000000 */
[----:B------:R-:W-:Y:S02]  /*1930*/  SEL R9, R9, RZ, P0 ;  /* 0x000000ff09097207 */ /* 0x000fe40000000000 */
[----:B------:R-:W-:-:S07]  /*1940*/  LOP3.LUT R8, R8, R3, RZ, 0x3c, !PT ;  /* 0x0000000308087212 */ /* 0x000fce00078e3cff */
.L_x_23:
[----:B------:R-:W-:Y:S01]  /*1950*/  ULEA UR4, UR5, UR7, 0x3 ;  /* 0x0000000705047291 */ /* 0x000fe2000f8e18ff */
[----:B---3--:R-:W-:Y:S01]  /*1960*/  SHF.L.U32 R0, R12, 0x1f, RZ ;  /* 0x0000001f0c007819 */ /* 0x008fe200000006ff */
[----:B------:R-:W-:Y:S02]  /*1970*/  UISETP.GE.U32.AND UP0, UPT, UR46, 0xff, UPT ;  /* 0x000000ff2e00788c */ /* 0x000fe4000bf06070 */
[----:B------:R-:W-:Y:S02]  /*1980*/  USHF.L.U32 UR11, UR20, 0x8, URZ ;  /* 0x00000008140b7899 */ /* 0x000fe400080006ff */
[----:B------:R-:W-:Y:S01]  /*1990*/  ULEA UR35, UR16, UR45, 0x6 ;  /* 0x0000002d10237291 */ /* 0x000fe2000f8e30ff */
[----:B------:R-:W-:Y:S02]  /*19a0*/  UMOV UR13, URZ ;  /* 0x000000ff000d7c82 */ /* 0x000fe40008000000 */
[----:B------:R2:W3:Y:S02]  /*19b0*/  SYNCS.PHASECHK.TRANS64.TRYWAIT P0, [UR4+0x28], R0 ;  /* 0x00002800ff0075a7 */ /* 0x0004e40008001104 */
[----:B------:R-:W-:Y:S07]  /*19c0*/  BRA.U !UP0, `(.L_x_25) ;  /* 0x0000000108bc7547 */ /* 0x000fee000b800000 */
[----:B------:R-:W-:Y:S01]  /*19d0*/  UMOV UR6, URZ ;  /* 0x000000ff00067c82 */ /* 0x000fe20008000000 */
[----:B------:R-:W-:-:S05]  /*19e0*/  UMOV UR4, UR5 ;  /* 0x0000000500047c82 */ /* 0x000fca0008000000 */
.L_x_31:
[----:B------:R-:W-:Y:S01]  /*19f0*/  ULEA UR33, UR4, UR7, 0x3 ;  /* 0x0000000704217291 */ /* 0x000fe2000f8e18ff */
[----:B---3--:R-:W-:Y:S01]  /*1a00*/  @!P3 MOV R2, 0xa000 ;  /* 0x0000a0000002b802 */ /* 0x008fe20000000f00 */
[----:B-1-3--:R-:W-:Y:S10]  /*1a10*/  @P0 BRA `(.L_x_26) ;  /* 0x00000000000c0947 */ /* 0x00aff40003800000 */
[----:B------:R-:W-:-:S04]  /*1a20*/  SHF.L.U32 R3, R12, 0x1f, RZ ;  /* 0x0000001f0c037819 */ /* 0x000fc800000006ff */
[----:B------:R-:W3:Y:S02]  /*1a30*/  SYNCS.PHASECHK.TRANS64.TRYWAIT P0, [UR33+0x28], R3 ;  /* 0x00002803ff0075a7 */ /* 0x000ee40008001121 */
[----:B---3--:R-:W-:Y:S05]  /*1a40*/  @!P0 BRA `(.L_x_27) ;  /* 0x0000007c006c8947 */ /* 0x008fea0003800000 */
.L_x_26:
[----:B------:R3:W-:Y:S01]  /*1a50*/  @!P3 SYNCS.ARRIVE.TRANS64 RZ, [UR33], R2 ;  /* 0x00000002ffffb9a7 */ /* 0x0007e20008000021 */
[----:B------:R-:W-:-:S04]  /*1a60*/  ULOP3.LUT UR5, UR24, 0x2, URZ, 0xfc, !UPT ;  /* 0x0000000218057892 */ /* 0x000fc8000f8efcff */
[----:B------:R-:W-:-:S09]  /*1a70*/  UISETP.NE.AND UP0, UPT, UR5, 0x2, UPT ;  /* 0x000000020500788c */ /* 0x000fd2000bf05270 */
[----:B------:R-:W-:Y:S05]  /*1a80*/  BRA.U UP0, `(.L_x_28) ;  /* 0x0000000100047547 */ /* 0x000fea000b800000 */
[----:B-1----:R-:W-:Y:S05]  /*1a90*/  BPT.TRAP 0x1 ;  /* 0x000000040000795c */ /* 0x002fea0000300000 */
.L_x_28:
[----:B------:R-:W-:Y:S04]  /*1aa0*/  BSSY.RECONVERGENT B0, `(.L_x_29) ;  /* 0x0000003000007945 */ /* 0x000fe80003800200 */
[----:B------:R-:W-:Y:S05]  /*1ab0*/  @P2 BRA `(.L_x_30) ;  /* 0x0000000000042947 */ /* 0x000fea0003800000 */
[----:B-1----:R-:W-:Y:S05]  /*1ac0*/  BPT.TRAP 0x1 ;  /* 0x000000040000795c */ /* 0x002fea0000300000 */
.L_x_30:
[----:B-1----:R-:W-:Y:S05]  /*1ad0*/  BSYNC.RECONVERGENT B0 ;  /* 0x0000000000007941 */ /* 0x002fea0003800200 */
.L_x_29:
[----:B------:R-:W-:Y:S02]  /*1ae0*/  UIADD3 UR5, UPT, UPT, UR4, 0x1, URZ ;  /* 0x0000000104057890 */ /* 0x000fe4000fffe0ff */
[----:B------:R-:W-:Y:S02]  /*1af0*/  ULEA UR32, UR4, UR28, 0xd ;  /* 0x0000001c04207291 */ /* 0x000fe4000f8e68ff */
[----:B------:R-:W-:Y:S02]  /*1b00*/  UISETP.NE.AND UP0, UPT, UR5, 0x5, UPT ;  /* 0x000000050500788c */ /* 0x000fe4000bf05270 */
[----:B------:R-:W-:Y:S02]  /*1b10*/  UIADD3 UR16, UP1, UPT, UR26, 0x80, URZ ;  /* 0x000000801a107890 */ /* 0x000fe4000ff3e0ff */
[----:B------:R-:W-:Y:S02]  /*1b20*/  USEL UR9, URZ, 0x1, UP0 ;  /* 0x00000001ff097887 */ /* 0x000fe40008000000 */
[----:B------:R-:W-:-:S02]  /*1b30*/  USEL UR5, UR5, URZ, UP0 ;  /* 0x000000ff05057287 */ /* 0x000fc40008000000 */
[----:B------:R-:W-:Y:S02]  /*1b40*/  UIADD3 UR14, UP0, UPT, UR26, 0x180, URZ ;  /* 0x000001801a0e7890 */ /* 0x000fe4000ff1e0ff */
[----:B------:R-:W-:Y:S01]  /*1b50*/  ULEA UR8, UR5, UR7, 0x3 ;  /* 0x0000000705087291 */ /* 0x000fe2000f8e18ff */
[----:B------:R-:W-:Y:S01]  /*1b60*/  LOP3.LUT R12, R12, UR9, RZ, 0x3c, !PT ;  /* 0x000000090c0c7c12 */ /* 0x000fe2000f8e3cff */
[----:B------:R-:W-:Y:S02]  /*1b70*/  USHF.L.U32 UR34, UR6, 0x7, URZ ;  /* 0x0000000706227899 */ /* 0x000fe400080006ff */
[----:B------:R-:W-:Y:S01]  /*1b80*/  UIADD3.X UR17, UPT, UPT, URZ, UR27, URZ, UP1, !UPT ;  /* 0x0000001bff117290 */ /* 0x000fe20008ffe4ff */
[----:B--2---:R-:W-:Y:S01]  /*1b90*/  SHF.L.U32 R0, R12, 0x1f, RZ ;  /* 0x0000001f0c007819 */ /* 0x004fe200000006ff */
[----:B------:R-:W-:Y:S02]  /*1ba0*/  UIADD3 UR32, UPT, UPT, UR7, 0x6400, UR32 ;  /* 0x0000640007207890 */ /* 0x000fe4000fffe020 */
[----:B------:R-:W-:Y:S01]  /*1bb0*/  UIADD3.X UR15, UPT, UPT, URZ, UR27, URZ, UP0, !UPT ;  /* 0x0000001bff0f7290 */ /* 0x000fe200087fe4ff */
[----:B------:R4:W1:Y:S01]  /*1bc0*/  SYNCS.PHASECHK.TRANS64.TRYWAIT P0, [UR8+0x28], R0 ;  /* 0x00002800ff0075a7 */ /* 0x0008620008001108 */
[----:B------:R-:W-:Y:S01]  /*1bd0*/  ULEA UR8, UR4, UR7, 0xf ;  /* 0x0000000704087291 */ /* 0x000fe2000f8e78ff */
[----:B------:R-:W-:Y:S01]  /*1be0*/  UMOV UR13, 0x30000 ;  /* 0x00030000000d7882 */ /* 0x000fe20000000000 */
[----:B------:R-:W-:-:S02]  /*1bf0*/  UMOV UR18, 0x0 ;  /* 0x0000000000127882 */ /* 0x000fc40000000000 */
[----:B------:R-:W-:Y:S01]  /*1c00*/  UIADD3 UR8, UPT, UPT, UR8, 0x10400, URZ ;  /* 0x0001040008087890 */ /* 0x000fe2000fffe0ff */
[----:B------:R-:W-:Y:S01]  /*1c10*/  UMOV UR19, 0x10000000 ;  /* 0x1000000000137882 */ /* 0x000fe20000000000 */
[----:B------:R-:W-:Y:S01]  /*1c20*/  UMOV UR12, UR36 ;  /* 0x00000024000c7c82 */ /* 0x000fe20008000000 */
[----:B------:R-:W-:Y:S01]  /*1c30*/  UMOV UR9, UR33 ;  /* 0x0000002100097c82 */ /* 0x000fe20008000000 */
[----:B------:R-:W-:Y:S01]  /*1c40*/  UMOV UR10, UR34 ;  /* 0x00000022000a7c82 */ /* 0x000fe20008000000 */
[----:B------:R2:W-:Y:S01]  /*1c50*/  UTMALDG.3D.MULTICAST [UR32], [UR16], UR13, desc[UR18] ;  /* 0x00001220100073b4 */ /* 0x0005e2000801180d */
[----:B------:R-:W-:Y:S01]  /*1c60*/  UIADD3 UR6, UPT, UPT, UR6, 0x1, URZ ;  /* 0x0000000106067890 */ /* 0x000fe2000fffe0ff */
[----:B------:R-:W-:-:S03]  /*1c70*/  UMOV UR4, UR5 ;  /* 0x0000000500047c82 */ /* 0x000fc60008000000 */
[----:B------:R-:W-:Y:S01]  /*1c80*/  UISETP.NE.AND UP0, UPT, UR6, UR21, UPT ;  /* 0x000000150600728c */ /* 0x000fe2000bf05270 */
[----:B------:R4:W-:Y:S01]  /*1c90*/  UTMALDG.3D [UR8], [UR14], desc[UR18] ;  /* 0x000012080e0075b4 */ /* 0x0009e20008011000 */
[----:B--2---:R-:W-:-:S07]  /*1ca0*/  UMOV UR13, UR21 ;  /* 0x00000015000d7c82 */ /* 0x004fce0008000000 */
[----:B----4-:R-:W-:Y:S05]  /*1cb0*/  BRA.U UP0, `(.L_x_31) ;  /* 0xfffffffd004c7547 */ /* 0x010fea000b83ffff */
.L_x_25:
[----:B------:R-:W-:Y:S01]  /*1cc0*/  ULEA UR4, UR5, UR7, 0x3 ;  /* 0x0000000705047291 */ /* 0x000fe2000f8e18ff */
[----:B--2---:R-:W-:Y:S01]  /*1cd0*/  SHF.L.U32 R0, R12, 0x1f, RZ ;  /* 0x0000001f0c007819 */ /* 0x004fe200000006ff */
[----:B------:R-:W-:Y:S01]  /*1ce0*/  @!P1 SYNCS.ARRIVE.TRANS64.A1T0 RZ, [UR7+0x98], RZ ;  /* 0x000098ffffff99a7 */ /* 0x000fe20008100007 */
[----:B------:R-:W-:-:S06]  /*1cf0*/  UISETP.GT.AND UP0, UPT, UR43, UR41, UPT ;  /* 0x000000292b00728c */ /* 0x000fcc000bf04270 */
[----:B-1-3--:R1:W2:Y:S03]  /*1d00*/  SYNCS.PHASECHK.TRANS64.TRYWAIT P0, [UR4+0x28], R0 ;  /* 0x00002800ff0075a7 */ /* 0x00a2a60008001104 */
[----:B------:R-:W-:Y:S05]  /*1d10*/  BRA.U !UP0, `(.L_x_32) ;  /* 0x0000000108bc7547 */ /* 0x000fea000b800000 */
[----:B------:R-:W-:Y:S01]  /*1d20*/  UIADD3 UR25, UPT, UPT, UR44, UR13, URZ ;  /* 0x0000000d2c197290 */ /* 0x000fe2000fffe0ff */
[----:B------:R-:W-:-:S11]  /*1d30*/  UMOV UR4, UR5 ;  /* 0x0000000500047c82 */ /* 0x000fd60008000000 */
.L_x_38:
[----:B------:R-:W-:Y:S01]  /*1d40*/  ULEA UR17, UR4, UR7, 0x3 ;  /* 0x0000000704117291 */ /* 0x000fe2000f8e18ff */
[----:B--2---:R-:W-:Y:S01]  /*1d50*/  @!P3 MOV R2, 0xa000 ;  /* 0x0000a0000002b802 */ /* 0x004fe20000000f00 */
[----:B--2-4-:R-:W-:Y:S10]  /*1d60*/  @P0 BRA `(.L_x_33) ;  /* 0x00000000000c0947 */ /* 0x014ff40003800000 */
[----:B------:R-:W-:-:S04]  /*1d70*/  SHF.L.U32 R3, R12, 0x1f, RZ ;  /* 0x0000001f0c037819 */ /* 0x000fc800000006ff */
[----:B------:R-:W2:Y:S02]  /*1d80*/  SYNCS.PHASECHK.TRANS64.TRYWAIT P0, [UR17+0x28], R3 ;  /* 0x00002803ff0075a7 */ /* 0x000ea40008001111 */
[----:B--2---:R-:W-:Y:S05]  /*1d90*/  @!P0 BRA `(.L_x_34) ;  /* 0x0000007800b08947 */ /* 0x004fea0003800000 */
.L_x_33:
[----:B------:R2:W-:Y:S01]  /*1da0*/  @!P3 SYNCS.ARRIVE.TRANS64 RZ, [UR17], R2 ;  /* 0x00000002ffffb9a7 */ /* 0x0005e20008000011 */
[----:B------:R-:W-:-:S04]  /*1db0*/  ULOP3.LUT UR5, UR24, 0x2, URZ, 0xfc, !UPT ;  /* 0x0000000218057892 */ /* 0x000fc8000f8efcff */
[----:B------:R-:W-:-:S09]  /*1dc0*/  UISETP.NE.AND UP0, UPT, UR5, 0x2, UPT ;  /* 0x000000020500788c */ /* 0x000fd2000bf05270 */
[----:B------:R-:W-:Y:S05]  /*1dd0*/  BRA.U UP0, `(.L_x_35) ;  /* 0x0000000100047547 */ /* 0x000fea000b800000 */
[----:B------:R-:W-:Y:S05]  /*1de0*/  BPT.TRAP 0x1 ;  /* 0x000000040000795c */ /* 0x000fea0000300000 */
.L_x_35:
[----:B------:R-:W-:Y:S04]  /*1df0*/  BSSY.RECONVERGENT B0, `(.L_x_36) ;  /* 0x0000003000007945 */ /* 0x000fe80003800200 */
[----:B------:R-:W-:Y:S05]  /*1e00*/  @P2 BRA `(.L_x_37) ;  /* 0x0000000000042947 */ /* 0x000fea0003800000 */
[----:B------:R-:W-:Y:S05]  /*1e10*/  BPT.TRAP 0x1 ;  /* 0x000000040000795c */ /* 0x000fea0000300000 */
.L_x_37:
[----:B------:R-:W-:Y:S05]  /*1e20*/  BSYNC.RECONVERGENT B0 ;  /* 0x0000000000007941 */ /* 0x000fea0003800200 */
.L_x_36:
[----:B------:R-:W-:Y:S02]  /*1e30*/  UIADD3 UR5, UPT, UPT, UR4, 0x1, URZ ;  /* 0x0000000104057890 */ /* 0x000fe4000fffe0ff */
[----:B------:R-:W-:Y:S02]  /*1e40*/  UIADD3 UR14, UP1, UPT, UR26, 0x80, URZ ;  /* 0x000000801a0e7890 */ /* 0x000fe4000ff3e0ff */
[----:B------:R-:W-:Y:S02]  /*1e50*/  UISETP.NE.AND UP0, UPT, UR5, 0x5, UPT ;  /* 0x000000050500788c */ /* 0x000fe4000bf05270 */
[----:B------:R-:W-:Y:S02]  /*1e60*/  USHF.L.U32 UR18, UR13, 0x7, URZ ;  /* 0x000000070d127899 */ /* 0x000fe400080006ff */
[----:B------:R-:W-:Y:S02]  /*1e70*/  USEL UR8, URZ, 0x1, UP0 ;  /* 0x00000001ff087887 */ /* 0x000fe40008000000 */
[----:B------:R-:W-:-:S02]  /*1e80*/  USEL UR5, UR5, URZ, UP0 ;  /* 0x000000ff05057287 */ /* 0x000fc40008000000 */
[----:B------:R-:W-:Y:S02]  /*1e90*/  UIADD3 UR22, UP0, UPT, UR26, 0x180, URZ ;  /* 0x000001801a167890 */ /* 0x000fe4000ff1e0ff */
[----:B------:R-:W-:Y:S01]  /*1ea0*/  LOP3.LUT R12, R12, UR8, RZ, 0x3c, !PT ;  /* 0x000000080c0c7c12 */ /* 0x000fe2000f8e3cff */
[----:B------:R-:W-:Y:S02]  /*1eb0*/  ULEA UR6, UR5, UR7, 0x3 ;  /* 0x0000000705067291 */ /* 0x000fe4000f8e18ff */
[----:B------:R-:W-:Y:S01]  /*1ec0*/  ULEA UR8, UR4, UR7, 0xf ;  /* 0x0000000704087291 */ /* 0x000fe2000f8e78ff */
[----:B-1----:R-:W-:Y:S01]  /*1ed0*/  SHF.L.U32 R0, R12, 0x1f, RZ ;  /* 0x0000001f0c007819 */ /* 0x002fe200000006ff */
[----:B------:R-:W-:Y:S02]  /*1ee0*/  ULEA UR16, UR4, UR29, 0xd ;  /* 0x0000001d04107291 */ /* 0x000fe4000f8e68ff */
[----:B------:R-:W-:Y:S02]  /*1ef0*/  UIADD3.X UR15, UPT, UPT, URZ, UR27, URZ, UP1, !UPT ;  /* 0x0000001bff0f7290 */ /* 0x000fe40008ffe4ff */
[----:B------:R-:W-:Y:S01]  /*1f00*/  UIADD3 UR8, UPT, UPT, UR8, 0x10400, URZ ;  /* 0x0001040008087890 */ /* 0x000fe2000fffe0ff */
[----:B------:R3:W4:Y:S01]  /*1f10*/  SYNCS.PHASECHK.TRANS64.TRYWAIT P0, [UR6+0x28], R0 ;  /* 0x00002800ff0075a7 */ /* 0x0007220008001106 */
[----:B------:R-:W-:Y:S01]  /*1f20*/  UIADD3.X UR23, UPT, UPT, URZ, UR27, URZ, UP0, !UPT ;  /* 0x0000001bff177290 */ /* 0x000fe200087fe4ff */
[----:B------:R-:W-:Y:S01]  /*1f30*/  UMOV UR6, 0x30000 ;  /* 0x0003000000067882 */ /* 0x000fe20000000000 */
[----:B------:R-:W-:Y:S01]  /*1f40*/  UMOV UR30, 0x0 ;  /* 0x00000000001e7882 */ /* 0x000fe20000000000 */
[----:B------:R-:W-:Y:S01]  /*1f50*/  UMOV UR31, 0x10000000 ;  /* 0x10000000001f7882 */ /* 0x000fe20000000000 */
[----:B------:R-:W-:Y:S01]  /*1f60*/  UMOV UR19, UR35 ;  /* 0x0000002300137c82 */ /* 0x000fe20008000000 */
[----:B------:R-:W-:Y:S01]  /*1f70*/  UMOV UR20, UR36 ;  /* 0x0000002400147c82 */ /* 0x000fe20008000000 */
[----:B------:R-:W-:Y:S01]  /*1f80*/  UMOV UR12, UR36 ;  /* 0x00000024000c7c82 */ /* 0x000fe20008000000 */
[----:B------:R-:W-:Y:S01]  /*1f90*/  UMOV UR9, UR17 ;  /* 0x0000001100097c82 */ /* 0x000fe20008000000 */
[----:B------:R-:W-:Y:S01]  /*1fa0*/  UMOV UR10, UR18 ;  /* 0x00000012000a7c82 */ /* 0x000fe20008000000 */
[----:B------:R3:W-:Y:S01]  /*1fb0*/  UTMALDG.3D.MULTICAST [UR16], [UR14], UR6, desc[UR30] ;  /* 0x00001e100e0073b4 */ /* 0x0007e20008011806 */
[----:B------:R-:W-:Y:S01]  /*1fc0*/  UIADD3 UR13, UPT, UPT, UR13, 0x1, URZ ;  /* 0x000000010d0d7890 */ /* 0x000fe2000fffe0ff */
[----:B------:R-:W-:-:S03]  /*1fd0*/  UMOV UR4, UR5 ;  /* 0x0000000500047c82 */ /* 0x000fc60008000000 */
[----:B------:R-:W-:Y:S01]  /*1fe0*/  UISETP.NE.AND UP0, UPT, UR13, UR25, UPT ;  /* 0x000000190d00728c */ /* 0x000fe2000bf05270 */
[----:B------:R3:W-:Y:S08]  /*1ff0*/  UTMALDG.3D [UR8], [UR22], desc[UR30] ;  /* 0x00001e08160075b4 */ /* 0x0007f00008011000 */
[----:B---3--:R-:W-:Y:S05]  /*2000*/  BRA.U UP0, `(.L_x_38) ;  /* 0xfffffffd004c7547 */ /* 0x008fea000b83ffff */
.L_x_32:
[C---:B------:R-:W-:Y:S01]  /*2010*/  LEA R3, R11.reuse, UR7, 0x3 ;  /* 0x000000070b037c11 */ /* 0x040fe2000f8e18ff */
[----:B------:R-:W-:Y:S01]  /*2020*/  NOP ;  /* 0x0000000000007918 */ /* 0x000fe20000000000 */
[----:B-1----:R-:W-:Y:S02]  /*2030*/  SHF.L.U32 R0, R10, 0x1f, RZ ;  /* 0x0000001f0a007819 */ /* 0x002fe400000006ff */
[----:B------:R-:W-:Y:S02]  /*2040*/  LEA R5, R11, UR7, 0x4 ;  /* 0x000000070b057c11 */ /* 0x000fe4000f8e20ff */
[----:B--2-4-:R-:W1:Y:S02]  /*2050*/  SYNCS.PHASECHK.TRANS64.TRYWAIT P0, [R3+URZ+0xa0], R0 ;  /* 0x0000a000030075a7 */ /* 0x014e6400080011ff */
[----:B-1----:R-:W-:Y:S05]  /*2060*/  @!P0 BRA `(.L_x_39) ;  /* 0x0000007800148947 */ /* 0x002fea0003800000 */
.L_x_136:
[----:B------:R-:W2:Y:S01]  /*2070*/  LDS.128 R4, [R5+0x130] ;  /* 0x0001300005047984 */ /* 0x000ea20000000c00 */
[----:B------:R-:W-:Y:S01]  /*2080*/  UISETP.GE.AND UP0, UPT, UR42, 0x1, UPT ;  /* 0x000000012a00788c */ /* 0x000fe2000bf06270 */
[----:B------:R-:W-:Y:S01]  /*2090*/  @!PT LDS RZ, [RZ] ;  /* 0x00000000fffff984 */ /* 0x000fe20000000800 */
[----:B------:R-:W-:Y:S01]  /*20a0*/  @!PT LDS RZ, [RZ] ;  /* 0x00000000fffff984 */ /* 0x000fe20000000800 */
[----:B------:R-:W-:Y:S01]  /*20b0*/  @!PT LDS RZ, [RZ] ;  /* 0x00000000fffff984 */ /* 0x000fe20000000800 */
[----:B------:R-:W-:Y:S01]  /*20c0*/  @!PT LDS RZ, [RZ] ;  /* 0x00000000fffff984 */ /* 0x000fe20000000800 */
[----:B------:R3:W-:Y:S06]  /*20d0*/  MEMBAR.ALL.CTA ;  /* 0x0000000000007992 */ /* 0x0007ec0000008000 */
[----:B---3--:R-:W3:Y:S01]  /*20e0*/  FENCE.VIEW.ASYNC.S ;  /* 0x00000000000073c6 */ /* 0x008ee20000000000 */
[----:B--2---:R-:W-:-:S13]  /*20f0*/  LOP3.LUT P0, RZ, R6, 0x1, RZ, 0xc0, !PT ;  /* 0x0000000106ff7812 */ /* 0x004fda000780c0ff */
[----:B---3--:R-:W-:Y:S01]  /*2100*/  VOTEU.ANY UP1, P0 ;  /* 0x0000000000ff7886 */ /* 0x008fe20000020100 */
[----:B------:R-:W-:-:S13]  /*2110*/  PLOP3.LUT P0, PT, PT, PT, UP1, 0x80, 0x8 ;  /* 0x000000000008781c */ /* 0x000fda0003f0f018 */
[----:B-1----:R-:W-:Y:S02]  /*2120*/  @P0 LOP3.LUT R0, R5, 0xffff, RZ, 0xc0, !PT ;  /* 0x0000ffff05000812 */ /* 0x002fe400078ec0ff */
[----:B------:R-:W-:Y:S02]  /*2130*/  @P0 MOV R2, R4 ;  /* 0x0000000400020202 */ /* 0x000fe40000000f00 */
[----:B------:R-:W-:Y:S01]  /*2140*/  @P0 R2UR UR6, R0 ;  /* 0x00000000000602ca */ /* 0x000fe200000e0000 */
[----:B------:R-:W-:Y:S01]  /*2150*/  VIADD R0, R3, 0xb0 ;  /* 0x000000b003007836 */ /* 0x000fe20000000000 */
[----:B------:R-:W-:Y:S02]  /*2160*/  @P0 SHF.R.U32.HI R4, RZ, 0x10, R5 ;  /* 0x00000010ff040819 */ /* 0x000fe40000011605 */
[----:B------:R-:W-:Y:S02]  /*2170*/  @P0 R2UR UR8, R2 ;  /* 0x00000000020802ca */ /* 0x000fe400000e0000 */
[----:B------:R-:W-:-:S02]  /*2180*/  PRMT R0, RZ, 0x654, R0 ;  /* 0x00000654ff007816 */ /* 0x000fc40000000000 */
[----:B------:R-:W-:Y:S02]  /*2190*/  @P0 R2UR UR4, R4 ;  /* 0x00000000040402ca */ /* 0x000fe400000e0000 */
[----:B------:R1:W-:Y:S03]  /*21a0*/  SYNCS.ARRIVE.TRANS64.RED.A1T0 RZ, [R0+URZ], RZ ;  /* 0x000000ff00ff79a7 */ /* 0x0003e600081004ff */
[----:B------:R-:W-:-:S04]  /*21b0*/  @UP1 UMOV UR37, UR6 ;  /* 0x0000000600251c82 */ /* 0x000fc80008000000 */
[----:B------:R-:W-:-:S04]  /*21c0*/  @UP1 UMOV UR38, UR8 ;  /* 0x0000000800261c82 */ /* 0x000fc80008000000 */
[----:B------:R-:W-:Y:S01]  /*21d0*/  @UP1 UMOV UR36, UR4 ;  /* 0x0000000400241c82 */ /* 0x000fe20008000000 */
[----:B------:R-:W-:Y:S05]  /*21e0*/  BRA.U !UP0, `(.L_x_40) ;  /* 0x0000000108d47547 */ /* 0x000fea000b800000 */
[----:B------:R-:W2:Y:S01]  /*21f0*/  LDCU.128 UR12, c[0x0][0xb10] ;  /* 0x00016200ff0c77ac */ /* 0x000ea20008000c00 */
[----:B------:R-:W3:Y:S01]  /*2200*/  LDCU UR25, c[0x0][0xb20] ;  /* 0x00016400ff1977ac */ /* 0x000ee20008000800 */
[----:B------:R-:W4:Y:S01]  /*2210*/  LDCU UR20, c[0x0][0xb0c] ;  /* 0x00016180ff1477ac */ /* 0x000f220008000800 */
[----:B------:R-:W1:Y:S01]  /*2220*/  LDCU.64 UR10, c[0x0][0xb28] ;  /* 0x00016500ff0a77ac */ /* 0x000e620008000a00 */
[----:B------:R-:W-:Y:S02]  /*2230*/  UISETP.NE.AND UP3, UPT, UR42, 0x1, UPT ;  /* 0x000000012a00788c */ /* 0x000fe4000bf65270 */
[----:B--2---:R-:W-:Y:S02]  /*2240*/  UIMAD.WIDE.U32 UR16, UR39, UR15, URZ ;  /* 0x0000000f271072a5 */ /* 0x004fe4000f8e00ff */
[----:B------:R-:W-:Y:S02]  /*2250*/  UIMAD.WIDE.U32 UR8, UR40, UR12, URZ ;  /* 0x0000000c280872a5 */ /* 0x000fe4000f8e00ff */
[----:B------:R-:W-:-:S02]  /*2260*/  UISETP.NE.AND UP0, UPT, UR14, 0x1, UPT ;  /* 0x000000010e00788c */ /* 0x000fc4000bf05270 */
[----:B------:R-:W-:Y:S01]  /*2270*/  UIMAD.WIDE.U32 UR22, UR37, UR15, URZ ;  /* 0x0000000f251672a5 */ /* 0x000fe2000f8e00ff */
[----:B------:R-:W-:Y:S02]  /*2280*/  UMOV UR16, UR17 ;  /* 0x0000001100107c82 */ /* 0x000fe40008000000 */
[----:B------:R-:W-:Y:S01]  /*2290*/  UMOV UR8, UR9 ;  /* 0x0000000900087c82 */ /* 0x000fe20008000000 */
[----:B---3--:R-:W-:Y:S02]  /*22a0*/  USHF.R.U32.HI UR16, URZ, UR25, UR16 ;  /* 0x00000019ff107299 */ /* 0x008fe40008011610 */
[----:B----4-:R-:W-:Y:S02]  /*22b0*/  UISETP.NE.AND UP2, UPT, UR20, 0x1, UPT ;  /* 0x000000011400788c */ /* 0x010fe4000bf45270 */
[----:B------:R-:W-:Y:S02]  /*22c0*/  USHF.R.U32.HI UR8, URZ, UR13, UR8 ;  /* 0x0000000dff087299 */ /* 0x000fe40008011608 */
[----:B------:R-:W-:-:S02]  /*22d0*/  USEL UR6, UR39, UR16, !UP0 ;  /* 0x0000001027067287 */ /* 0x000fc4000c000000 */
[----:B------:R-:W-:Y:S02]  /*22e0*/  USEL UR8, UR40, UR8, !UP2 ;  /* 0x0000000828087287 */ /* 0x000fe4000d000000 */
[----:B-1----:R-:W-:Y:S01]  /*22f0*/  UIMAD.WIDE.U32 UR16, UR6, UR10, URZ ;  /* 0x0000000a061072a5 */ /* 0x002fe2000f8e00ff */
[----:B------:R-:W-:Y:S01]  /*2300*/  UMOV UR4, UR23 ;  /* 0x0000001700047c82 */ /* 0x000fe20008000000 */
[----:B------:R-:W-:Y:S02]  /*2310*/  UIMAD.WIDE.U32 UR18, UR38, UR12, URZ ;  /* 0x0000000c261272a5 */ /* 0x000fe4000f8e00ff */
[----:B------:R-:W-:-:S03]  /*2320*/  UIMAD.WIDE.U32 UR22, UR8, UR10, URZ ;  /* 0x0000000a081672a5 */ /* 0x000fc6000f8e00ff */
[----:B------:R-:W-:Y:S01]  /*2330*/  UMOV UR16, UR17 ;  /* 0x0000001100107c82 */ /* 0x000fe20008000000 */
[----:B------:R-:W-:Y:S02]  /*2340*/  USHF.R.U32.HI UR4, URZ, UR25, UR4 ;  /* 0x00000019ff047299 */ /* 0x000fe40008011604 */
[----:B------:R-:W-:Y:S01]  /*2350*/  @UP3 USHF.R.U32.HI UR6, URZ, UR11, UR16 ;  /* 0x0000000bff063299 */ /* 0x000fe20008011610 */
[----:B------:R-:W-:Y:S01]  /*2360*/  UMOV UR18, UR19 ;  /* 0x0000001300127c82 */ /* 0x000fe20008000000 */
[----:B------:R-:W-:Y:S01]  /*2370*/  UMOV UR22, UR23 ;  /* 0x0000001700167c82 */ /* 0x000fe20008000000 */
[----:B------:R-:W-:Y:S02]  /*2380*/  USHF.R.U32.HI UR13, URZ, UR13, UR18 ;  /* 0x0000000dff0d7299 */ /* 0x000fe40008011612 */
[----:B------:R-:W-:Y:S02]  /*2390*/  USEL UR4, UR37, UR4, !UP0 ;  /* 0x0000000425047287 */ /* 0x000fe4000c000000 */
[----:B------:R-:W-:-:S02]  /*23a0*/  @UP3 USHF.R.U32.HI UR8, URZ, UR11, UR22 ;  /* 0x0000000bff083299 */ /* 0x000fc40008011616 */
[----:B------:R-:W-:Y:S02]  /*23b0*/  UIMAD UR9, UR42, UR6, URZ ;  /* 0x000000062a0972a4 */ /* 0x000fe4000f8e02ff */
[----:B------:R-:W-:Y:S02]  /*23c0*/  USEL UR6, UR38, UR13, !UP2 ;  /* 0x0000000d26067287 */ /* 0x000fe4000d000000 */
[----:B------:R-:W-:Y:S02]  /*23d0*/  UIMAD UR12, UR42, UR8, URZ ;  /* 0x000000082a0c72a4 */ /* 0x000fe4000f8e02ff */
[----:B------:R-:W-:Y:S02]  /*23e0*/  UISETP.GE.AND UP0, UPT, UR4, UR9, UPT ;  /* 0x000000090400728c */ /* 0x000fe4000bf06270 */
[----:B------:R-:W-:Y:S02]  /*23f0*/  UIMAD.WIDE.U32 UR16, UR4, UR10, URZ ;  /* 0x0000000a041072a5 */ /* 0x000fe4000f8e00ff */
[----:B------:R-:W-:-:S02]  /*2400*/  UISETP.GE.OR UP0, UPT, UR6, UR12, UP0 ;  /* 0x0000000c0600728c */ /* 0x000fc40008706670 */
        /* <DEDUP_REMOVED lines=19> */
.L_x_40:
[----:B------:R-:W2:Y:S02]  /*2540*/  LDCU UR4, c[0x0][0xb30] ;  /* 0x00016600ff0477ac */ /* 0x000ea40008000800 */
[----:B--2---:R-:W-:-:S09]  /*2550*/  UISETP.NE.AND UP0, UPT, UR4, 0x1, UPT ;  /* 0x000000010400788c */ /* 0x004fd2000bf05270 */
[----:B------:R-:W-:Y:S05]  /*2560*/  BRA.U UP0, `(.L_x_41) ;  /* 0x0000000100447547 */ /* 0x000fea000b800000 */
[----:B------:R-:W2:Y:S01]  /*2570*/  LDCU.128 UR12, c[0x0][0xb10] ;  /* 0x00016200ff0c77ac */ /* 0x000ea20008000c00 */
[----:B------:R-:W3:Y:S01]  /*2580*/  LDCU UR16, c[0x0][0xb0c] ;  /* 0x00016180ff1077ac */ /* 0x000ee20008000800 */
[----:B------:R-:W4:Y:S01]  /*2590*/  LDCU UR17, c[0x0][0xb20] ;  /* 0x00016400ff1177ac */ /* 0x000f220008000800 */
[----:B--2---:R-:W-:Y:S02]  /*25a0*/  UIMAD.WIDE.U32 UR10, UR38, UR12, URZ ;  /* 0x0000000c260a72a5 */ /* 0x004fe4000f8e00ff */
[----:B------:R-:W-:Y:S02]  /*25b0*/  UIMAD.WIDE.U32 UR8, UR37, UR15, URZ ;  /* 0x0000000f250872a5 */ /* 0x000fe4000f8e00ff */
[----:B---3--:R-:W-:Y:S02]  /*25c0*/  UISETP.NE.AND UP2, UPT, UR16, 0x1, UPT ;  /* 0x000000011000788c */ /* 0x008fe4000bf45270 */
[----:B------:R-:W-:Y:S01]  /*25d0*/  UISETP.NE.AND UP0, UPT, UR14, 0x1, UPT ;  /* 0x000000010e00788c */ /* 0x000fe2000bf05270 */
[----:B------:R-:W-:-:S02]  /*25e0*/  UMOV UR6, UR11 ;  /* 0x0000000b00067c82 */ /* 0x000fc40008000000 */
[----:B------:R-:W-:Y:S01]  /*25f0*/  UMOV UR4, UR9 ;  /* 0x0000000900047c82 */ /* 0x000fe20008000000 */
[----:B------:R-:W-:Y:S02]  /*2600*/  USHF.R.U32.HI UR6, URZ, UR13, UR6 ;  /* 0x0000000dff067299 */ /* 0x000fe40008011606 */
[----:B----4-:R-:W-:Y:S02]  /*2610*/  USHF.R.U32.HI UR4, URZ, UR17, UR4 ;  /* 0x00000011ff047299 */ /* 0x010fe40008011604 */
[----:B------:R-:W-:Y:S02]  /*2620*/  USEL UR6, UR38, UR6, !UP2 ;  /* 0x0000000626067287 */ /* 0x000fe4000d000000 */
[----:B------:R-:W-:-:S04]  /*2630*/  USEL UR4, UR37, UR4, !UP0 ;  /* 0x0000000425047287 */ /* 0x000fc8000c000000 */
[----:B------:R-:W-:Y:S02]  /*2640*/  UIADD3 UR8, UPT, UPT, UR6, -UR4, URZ ;  /* 0x8000000406087290 */ /* 0x000fe4000fffe0ff */
[----:B------:R-:W-:Y:S02]  /*2650*/  UIADD3 UR4, UPT, UPT, -UR6, UR4, URZ ;  /* 0x0000000406047290 */ /* 0x000fe4000fffe1ff */
[----:B------:R-:W-:Y:S02]  /*2660*/  UIMAD UR37, UR8, UR14, UR37 ;  /* 0x0000000e082572a4 */ /* 0x000fe4000f8e0225 */
[----:B------:R-:W-:-:S12]  /*2670*/  UIMAD UR38, UR4, UR16, UR38 ;  /* 0x00000010042672a4 */ /* 0x000fd8000f8e0226 */
.L_x_41:
[----:B------:R-:W-:Y:S01]  /*2680*/  VIADD R11, R11, 0x1 ;  /* 0x000000010b0b7836 */ /* 0x000fe20000000000 */
[----:B------:R-:W-:Y:S01]  /*2690*/  R2UR UR4, R87 ;  /* 0x00000000570472ca */ /* 0x000fe200000e0000 */
[----:B------:R-:W-:Y:S01]  /*26a0*/  UIADD3 UR20, UPT, UPT, UR37, UR59, URZ ;  /* 0x0000003b25147290 */ /* 0x000fe2000fffe0ff */
[----:B------:R-:W-:Y:S02]  /*26b0*/  PLOP3.LUT P1, PT, PT, PT, PT, 0x80, 0x8 ;  /* 0x000000000008781c */ /* 0x000fe40003f2f070 */
[----:B------:R-:W-:-:S04]  /*26c0*/  ISETP.NE.AND P0, PT, R11, 0x2, PT ;  /* 0x000000020b00780c */ /* 0x000fc80003f05270 */
[----:B------:R-:W-:Y:S02]  /*26d0*/  SEL R3, RZ, 0x1, P0 ;  /* 0x00000001ff037807 */ /* 0x000fe40000000000 */
[----:B------:R-:W-:Y:S02]  /*26e0*/  SEL R11, R11, RZ, P0 ;  /* 0x000000ff0b0b7207 */ /* 0x000fe40000000000 */
[----:B------:R-:W-:Y:S01]  /*26f0*/  LOP3.LUT R10, R10, R3, RZ, 0x3c, !PT ;  /* 0x000000030a0a7212 */ /* 0x000fe200078e3cff */
[----:B------:R-:W-:Y:S01]  /*2700*/  UIADD3 UR16, UPT, UPT, UR38, UR4, URZ ;  /* 0x0000000426107290 */ /* 0x000fe2000fffe0ff */
[----:B------:R-:W-:Y:S11]  /*2710*/  BRA.U UP1, `(.L_x_42) ;  /* 0xfffffff101587547 */ /* 0x000ff6000b83ffff */
[----:B------:R-:W-:Y:S01]  /*2720*/  UIADD3 UR7, UPT, UPT, UR7, 0x28, URZ ;  /* 0x0000002807077890 */ /* 0x000fe2000fffe0ff */
[----:B------:R-:W-:-:S03]  /*2730*/  SHF.L.U32 R3, R12, 0x1f, RZ ;  /* 0x0000001f0c037819 */ /* 0x000fc600000006ff */
[----:B------:R-:W-:-:S09]  /*2740*/  ULEA UR4, UR5, UR7, 0x3 ;  /* 0x0000000705047291 */ /* 0x000fd2000f8e18ff */
[----:B------:R-:W2:Y:S02]  /*2750*/  SYNCS.PHASECHK.TRANS64.TRYWAIT P0, [UR4], R3 ;  /* 0x00000003ff0075a7 */ /* 0x000ea40008001104 */
[----:B--2---:R-:W-:Y:S05]  /*2760*/  @!P0 BRA `(.L_x_43) ;  /* 0x0000007000688947 */ /* 0x004fea0003800000 */
.L_x_138:
[----:B------:R-:W-:-:S04]  /*2770*/  UIADD3 UR4, UPT, UPT, UR5, 0x1, URZ ;  /* 0x0000000105047890 */ /* 0x000fc8000fffe0ff */
[----:B------:R-:W-:-:S04]  /*2780*/  UISETP.NE.AND UP0, UPT, UR4, 0x5, UPT ;  /* 0x000000050400788c */ /* 0x000fc8000bf05270 */
[----:B------:R-:W-:Y:S02]  /*2790*/  USEL UR6, URZ, 0x1, UP0 ;  /* 0x00000001ff067887 */ /* 0x000fe40008000000 */
[----:B------:R-:W-:-:S04]  /*27a0*/  USEL UR4, UR4, URZ, UP0 ;  /* 0x000000ff04047287 */ /* 0x000fc80008000000 */
[----:B------:R-:W-:Y:S01]  /*27b0*/  ULEA UR5, UR4, UR7, 0x3 ;  /* 0x0000000704057291 */ /* 0x000fe2000f8e18ff */
[----:B------:R-:W-:-:S04]  /*27c0*/  LOP3.LUT R2, R12, UR6, RZ, 0x3c, !PT ;  /* 0x000000060c027c12 */ /* 0x000fc8000f8e3cff */
[----:B-1----:R-:W-:-:S04]  /*27d0*/  SHF.L.U32 R3, R2, 0x1f, RZ ;  /* 0x0000001f02037819 */ /* 0x002fc800000006ff */
[----:B------:R-:W1:Y:S02]  /*27e0*/  SYNCS.PHASECHK.TRANS64.TRYWAIT P0, [UR5], R3 ;  /* 0x00000003ff0075a7 */ /* 0x000e640008001105 */
[----:B-1----:R-:W-:Y:S05]  /*27f0*/  @!P0 BRA `(.L_x_44) ;  /* 0x00000070005c8947 */ /* 0x002fea0003800000 */
.L_x_140:
        /* <DEDUP_REMOVED lines=9> */
.L_x_142:
        /* <DEDUP_REMOVED lines=9> */
.L_x_144:
[----:B------:R-:W-:-:S04]  /*2920*/  UIADD3 UR4, UPT, UPT, UR4, 0x1, URZ ;  /* 0x0000000104047890 */ /* 0x000fc8000fffe0ff */
[----:B------:R-:W-:-:S04]  /*2930*/  UISETP.NE.AND UP0, UPT, UR4, 0x5, UPT ;  /* 0x000000050400788c */ /* 0x000fc8000bf05270 */
[----:B------:R-:W-:Y:S02]  /*2940*/  USEL UR5, URZ, 0x1, UP0 ;  /* 0x00000001ff057887 */ /* 0x000fe40008000000 */
[----:B------:R-:W-:-:S04]  /*2950*/  USEL UR4, UR4, URZ, UP0 ;  /* 0x000000ff04047287 */ /* 0x000fc80008000000 */
[----:B------:R-:W-:Y:S01]  /*2960*/  ULEA UR4, UR4, UR7, 0x3 ;  /* 0x0000000704047291 */ /* 0x000fe2000f8e18ff */
[----:B-1----:R-:W-:-:S04]  /*2970*/  LOP3.LUT R3, R2, UR5, RZ, 0x3c, !PT ;  /* 0x0000000502037c12 */ /* 0x002fc8000f8e3cff */
[----:B------:R-:W-:Y:S01]  /*2980*/  SHF.L.U32 R3, R3, 0x1f, RZ ;  /* 0x0000001f03037819 */ /* 0x000fe200000006ff */
[----:B------:R-:W-:-:S07]  /*2990*/  IMAD.U32 R0, RZ, RZ, UR4 ;  /* 0x00000004ff007e24 */ /* 0x000fce000f8e00ff */
.L_x_47:
[----:B-1----:R1:W2:Y:S02]  /*29a0*/  SYNCS.PHASECHK.TRANS64.TRYWAIT P0, [R0+URZ], R3 ;  /* 0x00000003000075a7 */ /* 0x0022a400080011ff */
[----:B--2---:R-:W-:Y:S05]  /*29b0*/  @!P0 NANOSLEEP.SYNCS 0x989680 ;  /* 0x009896800000895d */ /* 0x004fea0003900000 */
[----:B------:R-:W2:Y:S02]  /*29c0*/  @!P0 SYNCS.PHASECHK.TRANS64 P0, [R0+URZ], R3 ;  /* 0x00000003000085a7 */ /* 0x000ea400080010ff */
[----:B--2---:R-:W-:Y:S05]  /*29d0*/  @P0 EXIT ;  /* 0x000000000000094d */ /* 0x004fea0003800000 */
[----:B------:R-:W-:Y:S05]  /*29e0*/  BRA `(.L_x_47) ;  /* 0xfffffffc00ec7947 */ /* 0x000fea000383ffff */
.L_x_22:
[----:B------:R-:W1:Y:S02]  /*29f0*/  S2UR UR4, SR_CgaCtaId ;  /* 0x00000000000479c3 */ /* 0x000e640000008800 */
[----:B-1----:R-:W-:-:S04]  /*2a00*/  UISETP.NE.AND UP0, UPT, UR4, URZ, UPT ;  /* 0x000000ff0400728c */ /* 0x002fc8000bf05270 */
[----:B------:R-:W-:-:S09]  /*2a10*/  UISETP.NE.OR UP0, UPT, UR17, 0x1, UP0 ;  /* 0x000000011100788c */ /* 0x000fd20008705670 */
[----:B------:R-:W-:Y:S05]  /*2a20*/  BRA.U UP0, `(.L_x_48) ;  /* 0x00000005004c7547 */ /* 0x000fea000b800000 */
[----:B------:R-:W1:Y:S01]  /*2a30*/  S2UR UR5, SR_CgaCtaId ;  /* 0x00000000000579c3 */ /* 0x000e620000008800 */
[----:B------:R-:W-:Y:S01]  /*2a40*/  UMOV UR4, 0x400 ;  /* 0x0000040000047882 */ /* 0x000fe20000000000 */
[----:B------:R-:W-:Y:S01]  /*2a50*/  ISETP.GE.U32.AND P2, PT, R0, 0x2, PT ;  /* 0x000000020000780c */ /* 0x000fe20003f46070 */
[----:B------:R-:W-:Y:S01]  /*2a60*/  IMAD.MOV.U32 R12, RZ, RZ, 0x1 ;  /* 0x00000001ff0c7424 */ /* 0x000fe200078e00ff */
[----:B------:R-:W-:Y:S02]  /*2a70*/  CS2R R10, SRZ ;  /* 0x00000000000a7805 */ /* 0x000fe4000001ff00 */
[----:B------:R-:W-:Y:S01]  /*2a80*/  CS2R R8, SRZ ;  /* 0x0000000000087805 */ /* 0x000fe2000001ff00 */
[----:B-1----:R-:W-:-:S03]  /*2a90*/  ULEA UR6, UR5, UR4, 0x18 ;  /* 0x0000000405067291 */ /* 0x002fc6000f8ec0ff */
[----:B------:R-:W-:-:S09]  /*2aa0*/  UMOV UR5, URZ ;  /* 0x000000ff00057c82 */ /* 0x000fd20008000000 */
.L_x_52:
[----:B------:R-:W-:Y:S02]  /*2ab0*/  LEA R2, R8, UR6, 0x3 ;  /* 0x0000000608027c11 */ /* 0x000fe4000f8e18ff */
[----:B------:R-:W-:-:S03]  /*2ac0*/  SHF.L.U32 R5, R9, 0x1f, RZ ;  /* 0x0000001f09057819 */ /* 0x000fc600000006ff */
[----:B------:R-:W-:Y:S01]  /*2ad0*/  VIADD R4, R2, 0x110 ;  /* 0x0000011002047836 */ /* 0x000fe20000000000 */
[----:B------:R-:W1:Y:S02]  /*2ae0*/  SYNCS.PHASECHK.TRANS64.TRYWAIT P0, [R2+URZ+0x100], R5 ;  /* 0x00010005020075a7 */ /* 0x000e6400080011ff */
[----:B-1----:R-:W-:Y:S05]  /*2af0*/  @!P0 BRA `(.L_x_49) ;  /* 0x0000006c00e48947 */ /* 0x002fea0003800000 */
.L_x_145:
[----:B------:R-:W-:Y:S01]  /*2b00*/  ULEA UR4, UR5, UR6, 0x3 ;  /* 0x0000000605047291 */ /* 0x000fe2000f8e18ff */
[----:B------:R-:W-:Y:S02]  /*2b10*/  PRMT R4, RZ, 0x654, R4 ;  /* 0x00000654ff047816 */ /* 0x000fe40000000004 */
[----:B-1----:R-:W-:Y:S01]  /*2b20*/  SHF.L.U32 R5, R12, 0x1f, RZ ;  /* 0x0000001f0c057819 */ /* 0x002fe200000006ff */
[----:B------:R-:W-:Y:S01]  /*2b30*/  UIADD3 UR7, UPT, UPT, UR4, 0xa0, URZ ;  /* 0x000000a004077890 */ /* 0x000fe2000fffe0ff */
[----:B------:R1:W-:Y:S05]  /*2b40*/  SYNCS.ARRIVE.TRANS64.RED.A1T0 RZ, [R4+URZ], RZ ;  /* 0x000000ff04ff79a7 */ /* 0x0003ea00081004ff */
[----:B------:R-:W-:Y:S01]  /*2b50*/  IMAD.U32 R7, RZ, RZ, UR7 ;  /* 0x00000007ff077e24 */ /* 0x000fe2000f8e00ff */
[----:B------:R-:W2:Y:S04]  /*2b60*/  SYNCS.PHASECHK.TRANS64.TRYWAIT P0, [UR4+0xb0], R5 ;  /* 0x0000b005ff0075a7 */ /* 0x000ea80008001104 */
[----:B------:R-:W-:Y:S01]  /*2b70*/  PRMT R6, R0, 0x654, R7 ;  /* 0x0000065400067816 */ /* 0x000fe20000000007 */
[----:B-1----:R-:W-:Y:S01]  /*2b80*/  @!P2 IMAD.MOV.U32 R4, RZ, RZ, 0x10 ;  /* 0x00000010ff04a424 */ /* 0x002fe200078e00ff */
[----:B--2---:R-:W-:Y:S06]  /*2b90*/  @!P0 BRA `(.L_x_50) ;  /* 0x0000006c00d08947 */ /* 0x004fec0003800000 */
.L_x_147:
[----:B------:R-:W-:Y:S01]  /*2ba0*/  ULEA UR8, UR5, UR6, 0x4 ;  /* 0x0000000605087291 */ /* 0x000fe2000f8e20ff */
[----:B------:R-:W-:Y:S01]  /*2bb0*/  SEL R3, R6, R3, !P2 ;  /* 0x0000000306037207 */ /* 0x000fe20005000000 */
[----:B------:R-:W-:Y:S01]  /*2bc0*/  UIADD3 UR9, UPT, UPT, UR4, 0xa0, URZ ;  /* 0x000000a004097890 */ /* 0x000fe2000fffe0ff */
[----:B-1----:R-:W-:Y:S01]  /*2bd0*/  LEA R2, R11, UR6, 0x3 ;  /* 0x000000060b027c11 */ /* 0x002fe2000f8e18ff */
[----:B------:R-:W-:Y:S01]  /*2be0*/  UIADD3 UR8, UPT, UPT, UR8, 0x130, URZ ;  /* 0x0000013008087890 */ /* 0x000fe2000fffe0ff */
[----:B------:R-:W-:Y:S01]  /*2bf0*/  SHF.L.U32 R5, R10, 0x1f, RZ ;  /* 0x0000001f0a057819 */ /* 0x000fe200000006ff */
[----:B------:R1:W-:Y:S01]  /*2c00*/  @!P2 SYNCS.ARRIVE.TRANS64.RED RZ, [R3+URZ], R4 ;  /* 0x0000000403ffa9a7 */ /* 0x0003e200080004ff */
[----:B------:R-:W-:Y:S01]  /*2c10*/  UIADD3 UR4, UPT, UPT, UR5, 0x1, URZ ;  /* 0x0000000105047890 */ /* 0x000fe2000fffe0ff */
[----:B------:R-:W-:-:S03]  /*2c20*/  VIADD R8, R8, 0x1 ;  /* 0x0000000108087836 */ /* 0x000fc60000000000 */
[----:B------:R-:W-:Y:S02]  /*2c30*/  UISETP.NE.AND UP0, UPT, UR4, 0x2, UPT ;  /* 0x000000020400788c */ /* 0x000fe4000bf05270 */
[----:B------:R-:W-:Y:S06]  /*2c40*/  UGETNEXTWORKID.BROADCAST [UR8], [UR9] ;  /* 0x00000000080073ca */ /* 0x000fec0008000100 */
[----:B------:R-:W-:Y:S01]  /*2c50*/  USEL UR7, URZ, 0x1, UP0 ;  /* 0x00000001ff077887 */ /* 0x000fe20008000000 */
[----:B------:R-:W-:Y:S01]  /*2c60*/  ISETP.NE.AND P0, PT, R8, 0x2, PT ;  /* 0x000000020800780c */ /* 0x000fe20003f05270 */
[----:B------:R-:W-:Y:S01]  /*2c70*/  USEL UR5, UR4, URZ, UP0 ;  /* 0x000000ff04057287 */ /* 0x000fe20008000000 */
[----:B------:R-:W2:Y:S03]  /*2c80*/  SYNCS.PHASECHK.TRANS64.TRYWAIT P1, [R2+URZ+0xa0], R5 ;  /* 0x0000a005020075a7 */ /* 0x000ea600080211ff */
[----:B------:R-:W-:Y:S01]  /*2c90*/  LOP3.LUT R12, R12, UR7, RZ, 0x3c, !PT ;  /* 0x000000070c0c7c12 */ /* 0x000fe2000f8e3cff */
[----:B-12---:R-:W-:Y:S07]  /*2ca0*/  @!P1 BRA `(.L_x_51) ;  /* 0x0000006c00a49947 */ /* 0x006fee0003800000 */
.L_x_148:
[C---:B------:R-:W-:Y:S01]  /*2cb0*/  LEA R4, R11.reuse, UR6, 0x4 ;  /* 0x000000060b047c11 */ /* 0x040fe2000f8e20ff */
[----:B-1----:R-:W-:Y:S01]  /*2cc0*/  VIADD R2, R2, 0xb0 ;  /* 0x000000b002027836 */ /* 0x002fe20000000000 */
[----:B------:R-:W-:Y:S01]  /*2cd0*/  SEL R8, R8, RZ, P0 ;  /* 0x000000ff08087207 */ /* 0x000fe20000000000 */
[----:B------:R-:W-:-:S03]  /*2ce0*/  VIADD R11, R11, 0x1 ;  /* 0x000000010b0b7836 */ /* 0x000fc60000000000 */
[----:B------:R-:W1:Y:S01]  /*2cf0*/  LDS.128 R4, [R4+0x130] ;  /* 0x0001300004047984 */ /* 0x000e620000000c00 */
[----:B------:R-:W-:Y:S02]  /*2d00*/  PRMT R2, RZ, 0x654, R2 ;  /* 0x00000654ff027816 */ /* 0x000fe40000000002 */
[C---:B------:R-:W-:Y:S01]  /*2d10*/  ISETP.NE.AND P1, PT, R11.reuse, 0x2, PT ;  /* 0x000000020b00780c */ /* 0x040fe20003f25270 */
[----:B------:R-:W-:Y:S01]  /*2d20*/  @!PT LDS RZ, [RZ] ;  /* 0x00000000fffff984 */ /* 0x000fe20000000800 */
[----:B------:R-:W-:Y:S01]  /*2d30*/  @!PT LDS RZ, [RZ] ;  /* 0x00000000fffff984 */ /* 0x000fe20000000800 */
[----:B------:R-:W-:Y:S01]  /*2d40*/  @!PT LDS RZ, [RZ] ;  /* 0x00000000fffff984 */ /* 0x000fe20000000800 */
[----:B------:R-:W-:Y:S01]  /*2d50*/  @!PT LDS RZ, [RZ] ;  /* 0x00000000fffff984 */ /* 0x000fe20000000800 */
[----:B------:R2:W-:Y:S06]  /*2d60*/  MEMBAR.ALL.CTA ;  /* 0x0000000000007992 */ /* 0x0005ec0000008000 */
[----:B--2---:R-:W2:Y:S01]  /*2d70*/  FENCE.VIEW.ASYNC.S ;  /* 0x00000000000073c6 */ /* 0x004ea20000000000 */
[----:B------:R-:W-:Y:S01]  /*2d80*/  SEL R11, R11, RZ, P1 ;  /* 0x000000ff0b0b7207 */ /* 0x000fe20000800000 */
[----:B--2---:R2:W-:Y:S01]  /*2d90*/  SYNCS.ARRIVE.TRANS64.RED.A1T0 RZ, [R2+URZ], RZ ;  /* 0x000000ff02ff79a7 */ /* 0x0045e200081004ff */
[----:B-1----:R-:W-:-:S02]  /*2da0*/  LOP3.LUT P3, RZ, R6, 0x1, RZ, 0xc0, !PT ;  /* 0x0000000106ff7812 */ /* 0x002fc4000786c0ff */
[----:B------:R-:W-:-:S04]  /*2db0*/  SEL R5, RZ, 0x1, P1 ;  /* 0x00000001ff057807 */ /* 0x000fc80000800000 */
[----:B------:R-:W-:Y:S02]  /*2dc0*/  LOP3.LUT R10, R10, R5, RZ, 0x3c, !PT ;  /* 0x000000050a0a7212 */ /* 0x000fe400078e3cff */
[----:B--2---:R-:W-:-:S04]  /*2dd0*/  SEL R2, RZ, 0x1, P0 ;  /* 0x00000001ff027807 */ /* 0x004fc80000000000 */
[----:B------:R-:W-:Y:S01]  /*2de0*/  LOP3.LUT R9, R9, R2, RZ, 0x3c, !PT ;  /* 0x0000000209097212 */ /* 0x000fe200078e3cff */
[----:B------:R-:W-:Y:S06]  /*2df0*/  @P3 BRA `(.L_x_52) ;  /* 0xfffffffc002c3947 */ /* 0x000fec000383ffff */
[----:B------:R-:W-:Y:S01]  /*2e00*/  ULEA UR4, UR5, UR6, 0x3 ;  /* 0x0000000605047291 */ /* 0x000fe2000f8e18ff */
[----:B------:R-:W-:-:S08]  /*2e10*/  SHF.L.U32 R3, R12, 0x1f, RZ ;  /* 0x0000001f0c037819 */ /* 0x000fd000000006ff */
[----:B------:R-:W1:Y:S02]  /*2e20*/  SYNCS.PHASECHK.TRANS64 P0, [UR4+0xb0], R3 ;  /* 0x0000b003ff0075a7 */ /* 0x000e640008001004 */
[----:B-1----:R-:W-:Y:S05]  /*2e30*/  @P0 BRA `(.L_x_53) ;  /* 0x0000000000080947 */ /* 0x002fea0003800000 */
[----:B------:R-:W1:Y:S02]  /*2e40*/  SYNCS.PHASECHK.TRANS64.TRYWAIT P0, [UR4+0xb0], R3 ;  /* 0x0000b003ff0075a7 */ /* 0x000e640008001104 */
[----:B-1----:R-:W-:Y:S05]  /*2e50*/  @!P0 BRA `(.L_x_54) ;  /* 0x0000006c004c8947 */ /* 0x002fea0003800000 */
.L_x_53:
[----:B------:R-:W-:-:S04]  /*2e60*/  UIADD3 UR7, UPT, UPT, UR5, 0x1, URZ ;  /* 0x0000000105077890 */ /* 0x000fc8000fffe0ff */
[----:B------:R-:W-:-:S04]  /*2e70*/  UISETP.NE.AND UP0, UPT, UR7, 0x2, UPT ;  /* 0x000000020700788c */ /* 0x000fc8000bf05270 */
[----:B------:R-:W-:Y:S02]  /*2e80*/  USEL UR8, URZ, 0x1, UP0 ;  /* 0x00000001ff087887 */ /* 0x000fe40008000000 */
[----:B------:R-:W-:-:S04]  /*2e90*/  USEL UR7, UR7, URZ, UP0 ;  /* 0x000000ff07077287 */ /* 0x000fc80008000000 */
[----:B------:R-:W-:Y:S01]  /*2ea0*/  ULEA UR7, UR7, UR6, 0x3 ;  /* 0x0000000607077291 */ /* 0x000fe2000f8e18ff */
[----:B-1----:R-:W-:-:S04]  /*2eb0*/  LOP3.LUT R3, R12, UR8, RZ, 0x3c, !PT ;  /* 0x000000080c037c12 */ /* 0x002fc8000f8e3cff */
[----:B------:R-:W-:-:S04]  /*2ec0*/  SHF.L.U32 R0, R3, 0x1f, RZ ;  /* 0x0000001f03007819 */ /* 0x000fc800000006ff */
[----:B------:R-:W1:Y:S02]  /*2ed0*/  SYNCS.PHASECHK.TRANS64 P0, [UR7+0xb0], R0 ;  /* 0x0000b000ff0075a7 */ /* 0x000e640008001007 */
[----:B-1----:R-:W-:Y:S05]  /*2ee0*/  @P0 EXIT ;  /* 0x000000000000094d */ /* 0x002fea0003800000 */
[----:B------:R-:W-:Y:S02]  /*2ef0*/  SHF.L.U32 R3, R3, 0x1f, RZ ;  /* 0x0000001f03037819 */ /* 0x000fe400000006ff */
[----:B------:R-:W-:-:S07]  /*2f00*/  MOV R0, UR7 ;  /* 0x0000000700007c02 */ /* 0x000fce0008000f00 */
.L_x_55:
[----:B-1----:R1:W2:Y:S02]  /*2f10*/  SYNCS.PHASECHK.TRANS64.TRYWAIT P0, [R0+URZ+0xb0], R3 ;  /* 0x0000b003000075a7 */ /* 0x0022a400080011ff */
[----:B--2---:R-:W-:Y:S05]  /*2f20*/  @!P0 NANOSLEEP.SYNCS 0x989680 ;  /* 0x009896800000895d */ /* 0x004fea0003900000 */
[----:B------:R-:W2:Y:S02]  /*2f30*/  @!P0 SYNCS.PHASECHK.TRANS64 P0, [R0+URZ+0xb0], R3 ;  /* 0x0000b003000085a7 */ /* 0x000ea400080010ff */
[----:B--2---:R-:W-:Y:S05]  /*2f40*/  @P0 EXIT ;  /* 0x000000000000094d */ /* 0x004fea0003800000 */
[----:B------:R-:W-:Y:S05]  /*2f50*/  BRA `(.L_x_55) ;  /* 0xfffffffc00ec7947 */ /* 0x000fea000383ffff */
.L_x_48:
[----:B------:R-:W-:Y:S05]  /*2f60*/  BRA.U UP4, `(.L_x_56) ;  /* 0x0000000d04d87547 */ /* 0x000fea000b800000 */
[----:B------:R-:W1:Y:S01]  /*2f70*/  S2UR UR7, SR_CgaCtaId ;  /* 0x00000000000779c3 */ /* 0x000e620000008800 */
[----:B------:R-:W-:Y:S01]  /*2f80*/  UMOV UR4, 0x40 ;  /* 0x0000004000047882 */ /* 0x000fe20000000000 */
[----:B------:R-:W-:Y:S01]  /*2f90*/  NOP ;  /* 0x0000000000007918 */ /* 0x000fe20000000000 */
[----:B------:R-:W-:Y:S01]  /*2fa0*/  UMOV UR6, 0x400 ;  /* 0x0000040000067882 */ /* 0x000fe20000000000 */
[----:B-1----:R-:W-:Y:S02]  /*2fb0*/  ULEA UR5, UR7, UR4, 0x18 ;  /* 0x0000000407057291 */ /* 0x002fe4000f8ec0ff */
[----:B------:R-:W-:-:S07]  /*2fc0*/  ULEA UR6, UR7, UR6, 0x18 ;  /* 0x0000000607067291 */ /* 0x000fce000f8ec0ff */
[----:B------:R-:W1:Y:S02]  /*2fd0*/  LDS.U8 R0, [UR5+0x1c] ;  /* 0x00001c05ff007984 */ /* 0x000e640008000000 */
[----:B-1----:R-:W-:-:S13]  /*2fe0*/  ISETP.NE.AND P0, PT, R0, RZ, PT ;  /* 0x000000ff0000720c */ /* 0x002fda0003f05270 */
[----:B------:R-:W-:Y:S05]  /*2ff0*/  @P0 BRA `(.L_x_57) ;  /* 0x0000000000580947 */ /* 0x000fea0003800000 */
[----:B------:R-:W-:-:S13]  /*3000*/  ELECT P0, URZ, PT ;  /* 0x0000000000ff782f */ /* 0x000fda0003800000 */
[----:B------:R-:W-:Y:S05]  /*3010*/  @!P0 BRA `(.L_x_58) ;  /* 0x0000000000608947 */ /* 0x000fea0003800000 */
[----:B------:R-:W-:Y:S01]  /*3020*/  UMOV UR4, 0x10 ;  /* 0x0000001000047882 */ /* 0x000fe20000000000 */
[----:B------:R-:W-:Y:S01]  /*3030*/  HFMA2 R0, -RZ, RZ, 0, 5.9604644775390625e-08 ;  /* 0x00000001ff007431 */ /* 0x000fe200000001ff */
[----:B------:R-:W-:-:S03]  /*3040*/  MOV R3, 0xffff ;  /* 0x0000ffff00037802 */ /* 0x000fc60000000f00 */
[----:B------:R-:W-:Y:S04]  /*3050*/  DEPBAR.LE SB1, 0x36 ;  /* 0x00009d800000791a */ /* 0x000fe80000000000 */
[----:B------:R-:W1:Y:S02]  /*3060*/  UTCATOMSWS.FIND_AND_SET.ALIGN UP0, UR4, UR4 ;  /* 0x00000004000475e3 */ /* 0x000e640008000800 */
[----:B-1----:R-:W-:Y:S01]  /*3070*/  MOV R4, UR4 ;  /* 0x0000000400047c02 */ /* 0x002fe20008000f00 */
[----:B------:R-:W-:Y:S06]  /*3080*/  BRA.U UP0, `(.L_x_59) ;  /* 0x0000000100187547 */ /* 0x000fec000b800000 */
.L_x_60:
[----:B------:R-:W-:Y:S05]  /*3090*/  NANOSLEEP 0x64 ;  /* 0x000000640000795d */ /* 0x000fea0003800000 */
[----:B------:R-:W-:-:S05]  /*30a0*/  UMOV UR4, 0x10 ;  /* 0x0000001000047882 */ /* 0x000fca0000000000 */
[----:B------:R-:W-:Y:S04]  /*30b0*/  DEPBAR.LE SB1, 0x36 ;  /* 0x00009d800000791a */ /* 0x000fe80000000000 */
[----:B------:R-:W1:Y:S02]  /*30c0*/  UTCATOMSWS.FIND_AND_SET.ALIGN UP0, UR4, UR4 ;  /* 0x00000004000475e3 */ /* 0x000e640008000800 */
[----:B-1----:R-:W-:Y:S01]  /*30d0*/  MOV R4, UR4 ;  /* 0x0000000400047c02 */ /* 0x002fe20008000f00 */
[----:B------:R-:W-:Y:S05]  /*30e0*/  BRA.U !UP0, `(.L_x_60) ;  /* 0xfffffffd08e87547 */ /* 0x000fea000b83ffff */
.L_x_59:
[-C--:B------:R-:W-:Y:S02]  /*30f0*/  SHF.L.U32 R3, R3, R4.reuse, RZ ;  /* 0x0000000403037219 */ /* 0x080fe400000006ff */
[----:B------:R-:W-:Y:S01]  /*3100*/  SHF.L.U32 R0, R0, R4, RZ ;  /* 0x0000000400007219 */ /* 0x000fe200000006ff */
[----:B------:R-:W-:Y:S02]  /*3110*/  IMAD.SHL.U32 R4, R4, 0x20, RZ ;  /* 0x0000002004047824 */ /* 0x000fe400078e00ff */
[----:B------:R1:W-:Y:S04]  /*3120*/  ATOMS.OR RZ, [UR5+0x14], R3 ;  /* 0x00001403ffff798c */ /* 0x0003e8000b000005 */
[----:B------:R1:W-:Y:S04]  /*3130*/  ATOMS.OR RZ, [UR5+0x18], R0 ;  /* 0x00001800ffff798c */ /* 0x0003e8000b000005 */
[----:B------:R1:W-:Y:S01]  /*3140*/  STS [UR6+0x150], R4 ;  /* 0x00015004ff007988 */ /* 0x0003e20008000806 */
[----:B------:R-:W-:Y:S05]  /*3150*/  BRA `(.L_x_58) ;  /* 0x0000000000107947 */ /* 0x000fea0003800000 */
.L_x_57:
[----:B------:R-:W-:Y:S02]  /*3160*/  MOV R0, 0xffffffff ;  /* 0xffffffff00007802 */ /* 0x000fe40000000f00 */
[----:B------:R-:W-:-:S03]  /*3170*/  MOV R4, 0x31a0 ;  /* 0x000031a000047802 */ /* 0x000fc60000000f00 */
[----:B------:R1:W-:Y:S04]  /*3180*/  STS [UR6+0x150], R0 ;  /* 0x00015000ff007988 */ /* 0x0003e80008000806 */
[----:B-1---5:R-:W-:Y:S05]  /*3190*/  CALL.REL.NOINC `($__internal_1_$__cuda_sm10x_tcgen05_guardrail_trap_phase_invalid_during_alloc) ;  /* 0x0000007000907944 */ /* 0x022fea0003c00000 */
.L_x_58:
[----:B------:R-:W-:Y:S05]  /*31a0*/  WARPSYNC.ALL ;  /* 0x0000000000007948 */ /* 0x000fea0003800000 */
[----:B------:R-:W2:Y:S01]  /*31b0*/  S2UR UR4, SR_CgaCtaId ;  /* 0x00000000000479c3 */ /* 0x000ea20000008800 */
[----:B------:R-:W-:Y:S01]  /*31c0*/  UMOV UR26, 0x400 ;  /* 0x00000400001a7882 */ /* 0x000fe20000000000 */
[----:B------:R-:W-:-:S06]  /*31d0*/  NOP ;  /* 0x0000000000007918 */ /* 0x000fcc0000000000 */
[----:B------:R-:W-:Y:S06]  /*31e0*/  BAR.ARV 0x6, 0xa0 ;  /* 0x0182800000007b1d */ /* 0x000fec0000002000 */
[----:B------:R-:W3:Y:S01]  /*31f0*/  LDCU UR5, c[0x0][0x38c] ;  /* 0x00007180ff0577ac */ /* 0x000ee20008000800 */
[----:B------:R-:W-:Y:S01]  /*3200*/  LOP3.LUT R2, R2, 0xffff, RZ, 0xc0, !PT ;  /* 0x0000ffff02027812 */ /* 0x000fe200078ec0ff */
[----:B------:R-:W-:Y:S01]  /*3210*/  IMAD.MOV.U32 R11, RZ, RZ, 0x1 ;  /* 0x00000001ff0b7424 */ /* 0x000fe200078e00ff */
[----:B------:R-:W-:Y:S01]  /*3220*/  CS2R R8, SRZ ;  /* 0x0000000000087805 */ /* 0x000fe2000001ff00 */
[----:B------:R-:W4:Y:S01]  /*3230*/  LDCU UR7, c[0x0][0x38c] ;  /* 0x00007180ff0777ac */ /* 0x000f220008000800 */
[----:B------:R-:W-:Y:S01]  /*3240*/  R2UR UR27, R2 ;  /* 0x00000000021b72ca */ /* 0x000fe200000e0000 */
[----:B------:R-:W-:Y:S01]  /*3250*/  IMAD.MOV.U32 R10, RZ, RZ, RZ ;  /* 0x000000ffff0a7224 */ /* 0x000fe200078e00ff */
[----:B------:R-:W-:Y:S01]  /*3260*/  UMOV UR30, URZ ;  /* 0x000000ff001e7c82 */ /* 0x000fe20008000000 */
[----:B------:R-:W-:Y:S01]  /*3270*/  UMOV UR24, URZ ;  /* 0x000000ff00187c82 */ /* 0x000fe20008000000 */
[----:B--2---:R-:W-:Y:S01]  /*3280*/  ULEA UR26, UR4, UR26, 0x18 ;  /* 0x0000001a041a7291 */ /* 0x004fe2000f8ec0ff */
[----:B------:R-:W-:Y:S01]  /*3290*/  UMOV UR38, 0x0 ;  /* 0x0000000000267882 */ /* 0x000fe20000000000 */
[----:B------:R-:W-:-:S02]  /*32a0*/  UMOV UR39, 0x4400490 ;  /* 0x0440049000277882 */ /* 0x000fc40000000000 */
[----:B------:R-:W-:Y:S02]  /*32b0*/  UIADD3 UR4, UPT, UPT, UR26, 0x6400, URZ ;  /* 0x000064001a047890 */ /* 0x000fe4000fffe0ff */
[----:B------:R-:W-:Y:S02]  /*32c0*/  UIADD3 UR6, UPT, UPT, UR26, 0x10400, URZ ;  /* 0x000104001a067890 */ /* 0x000fe4000fffe0ff */
[----:B---3--:R-:W-:Y:S01]  /*32d0*/  UIADD3 UR5, UPT, UPT, UR5, 0x7f, URZ ;  /* 0x0000007f05057890 */ /* 0x008fe2000fffe0ff */
[----:B-1----:R-:W1:Y:S01]  /*32e0*/  LDS R0, [UR26+0x150] ;  /* 0x0001501aff007984 */ /* 0x002e620008000800 */
[----:B------:R-:W-:Y:S01]  /*32f0*/  UMOV UR36, 0x0 ;  /* 0x0000000000247882 */ /* 0x000fe20000000000 */
[----:B------:R-:W-:Y:S01]  /*3300*/  UMOV UR37, 0x4400490 ;  /* 0x0440049000257882 */ /* 0x000fe20000000000 */
[----:B------:R-:W-:Y:S02]  /*3310*/  USHF.R.S32.HI UR40, URZ, 0x1f, UR5 ;  /* 0x0000001fff287899 */ /* 0x000fe40008011405 */
[----:B----4-:R-:W-:-:S02]  /*3320*/  UISETP.GE.AND UP4, UPT, UR7, 0x1, UPT ;  /* 0x000000010700788c */ /* 0x010fc4000bf86270 */
[----:B------:R-:W-:Y:S02]  /*3330*/  ULEA.HI UR40, UR40, UR5, URZ, 0x7 ;  /* 0x0000000528287291 */ /* 0x000fe4000f8f38ff */
[----:B------:R-:W-:Y:S02]  /*3340*/  USHF.R.U32.HI UR5, URZ, 0x4, UR4 ;  /* 0x00000004ff057899 */ /* 0x000fe40008011604 */
[----:B------:R-:W-:Y:S02]  /*3350*/  USHF.R.S32.HI UR40, URZ, 0x7, UR40 ;  /* 0x00000007ff287899 */ /* 0x000fe40008011428 */
[----:B------:R-:W-:Y:S02]  /*3360*/  USHF.R.U32.HI UR4, URZ, 0x4, UR6 ;  /* 0x00000004ff047899 */ /* 0x000fe40008011606 */
[----:B------:R-:W-:Y:S02]  /*3370*/  UISETP.LT.AND UP0, UPT, UR40, 0x1, UPT ;  /* 0x000000012800788c */ /* 0x000fe4000bf01270 */
[----:B------:R-:W-:-:S02]  /*3380*/  ULOP3.LUT UR5, UR5, 0x3fff, URZ, 0xc0, !UPT ;  /* 0x00003fff05057892 */ /* 0x000fc4000f8ec0ff */
[----:B------:R-:W-:Y:S02]  /*3390*/  ULOP3.LUT UR4, UR4, 0x3fff, URZ, 0xc0, !UPT ;  /* 0x00003fff04047892 */ /* 0x000fe4000f8ec0ff */
[----:B------:R-:W-:Y:S02]  /*33a0*/  USEL UR41, UR40, 0x1, !UP0 ;  /* 0x0000000128297887 */ /* 0x000fe4000c000000 */
[----:B------:R-:W-:Y:S02]  /*33b0*/  ULOP3.LUT UR28, UR5, 0x10000, URZ, 0xfc, !UPT ;  /* 0x00010000051c7892 */ /* 0x000fe4000f8efcff */
[----:B------:R-:W-:Y:S02]  /*33c0*/  ULOP3.LUT UR29, UR4, 0x10000, URZ, 0xfc, !UPT ;  /* 0x00010000041d7892 */ /* 0x000fe4000f8efcff */
[----:B------:R-:W-:Y:S01]  /*33d0*/  UIADD3 UR41, UPT, UPT, -UR41, URZ, URZ ;  /* 0x000000ff29297290 */ /* 0x000fe2000fffe1ff */
[----:B------:R-:W-:Y:S01]  /*33e0*/  UMOV UR34, 0x0 ;  /* 0x0000000000227882 */ /* 0x000fe20000000000 */
[----:B------:R-:W-:Y:S01]  /*33f0*/  UMOV UR35, 0x4400490 ;  /* 0x0440049000237882 */ /* 0x000fe20000000000 */
[----:B------:R-:W-:Y:S01]  /*3400*/  UMOV UR32, 0x0 ;  /* 0x0000000000207882 */ /* 0x000fe20000000000 */
[----:B------:R-:W-:Y:S01]  /*3410*/  UMOV UR33, 0x4400490 ;  /* 0x0440049000217882 */ /* 0x000fe20000000000 */
[----:B-1----:R-:W-:-:S15]  /*3420*/  R2UR UR42, R0 ;  /* 0x00000000002a72ca */ /* 0x002fde00000e0000 */
.L_x_67:
[----:B------:R-:W-:Y:S02]  /*3430*/  LEA R0, R10, UR26, 0x3 ;  /* 0x0000001a0a007c11 */ /* 0x000fe4000f8e18ff */
[----:B------:R-:W-:Y:S02]  /*3440*/  SHF.L.U32 R5, R9, 0x1f, RZ ;  /* 0x0000001f09057819 */ /* 0x000fe400000006ff */
[----:B------:R-:W-:Y:S01]  /*3450*/  PLOP3.LUT P0, PT, PT, PT, UP4, 0x80, 0x8 ;  /* 0x000000000008781c */ /* 0x000fe20003f0f048 */
[----:B------:R-:W-:Y:S01]  /*3460*/  VIADD R3, R0, 0xb0 ;  /* 0x000000b000037836 */ /* 0x000fe20000000000 */
[----:B-1----:R-:W1:Y:S02]  /*3470*/  SYNCS.PHASECHK.TRANS64.TRYWAIT P1, [R0+URZ+0xa0], R5 ;  /* 0x0000a005000075a7 */ /* 0x002e6400080211ff */
[----:B-1-3--:R-:W-:Y:S09]  /*3480*/  @!P1 BRA `(.L_x_61) ;  /* 0x0000006400d89947 */ /* 0x00aff20003800000 */
.L_x_150:
[----:B------:R-:W-:Y:S01]  /*3490*/  LEA R4, R10, UR26, 0x4 ;  /* 0x0000001a0a047c11 */ /* 0x000fe2000f8e20ff */
[----:B------:R-:W-:Y:S01]  /*34a0*/  @UP4 ULEA UR4, UR24, UR26, 0x3 ;  /* 0x0000001a18044291 */ /* 0x000fe2000f8e18ff */
[----:B------:R-:W-:Y:S01]  /*34b0*/  PLOP3.LUT P2, PT, PT, PT, PT, 0x80, 0x8 ;  /* 0x000000000008781c */ /* 0x000fe20003f4f070 */
[----:B------:R-:W-:Y:S01]  /*34c0*/  ULEA UR31, UR30, UR26, 0x3 ;  /* 0x0000001a1e1f7291 */ /* 0x000fe2000f8e18ff */
[----:B------:R-:W-:Y:S02]  /*34d0*/  PRMT R3, RZ, 0x654, R3 ;  /* 0x00000654ff037816 */ /* 0x000fe40000000003 */
[----:B-1----:R-:W1:Y:S01]  /*34e0*/  LDS.128 R4, [R4+0x130] ;  /* 0x0001300004047984 */ /* 0x002e620000000c00 */
[----:B------:R-:W-:Y:S02]  /*34f0*/  @P0 SHF.L.U32 R2, R8, 0x1f, RZ ;  /* 0x0000001f08020819 */ /* 0x000fe400000006ff */
[----:B------:R-:W-:Y:S01]  /*3500*/  SHF.L.U32 R0, R11, 0x1f, RZ ;  /* 0x0000001f0b007819 */ /* 0x000fe200000006ff */
[----:B------:R-:W-:Y:S01]  /*3510*/  @!PT LDS RZ, [RZ] ;  /* 0x00000000fffff984 */ /* 0x000fe20000000800 */
[----:B------:R-:W-:Y:S01]  /*3520*/  @!PT LDS RZ, [RZ] ;  /* 0x00000000fffff984 */ /* 0x000fe20000000800 */
[----:B------:R-:W-:Y:S01]  /*3530*/  @!PT LDS RZ, [RZ] ;  /* 0x00000000fffff984 */ /* 0x000fe20000000800 */
[----:B------:R-:W-:Y:S01]  /*3540*/  @!PT LDS RZ, [RZ] ;  /* 0x00000000fffff984 */ /* 0x000fe20000000800 */
[----:B------:R2:W-:Y:S06]  /*3550*/  MEMBAR.ALL.CTA ;  /* 0x0000000000007992 */ /* 0x0005ec0000008000 */
[----:B--2---:R-:W2:Y:S02]  /*3560*/  FENCE.VIEW.ASYNC.S ;  /* 0x00000000000073c6 */ /* 0x004ea40000000000 */
[----:B--2---:R2:W-:Y:S01]  /*3570*/  SYNCS.ARRIVE.TRANS64.RED.A1T0 RZ, [R3+URZ], RZ ;  /* 0x000000ff03ff79a7 */ /* 0x0045e200081004ff */
[----:B------:R2:W3:Y:S01]  /*3580*/  @P0 SYNCS.PHASECHK.TRANS64.TRYWAIT P2, [UR4], R2 ;  /* 0x00000002ff0005a7 */ /* 0x0004e20008041104 */
[----:B------:R-:W-:Y:S01]  /*3590*/  ULEA.HI UR4, UR30, UR30, URZ, 0x1 ;  /* 0x0000001e1e047291 */ /* 0x000fe2000f8f08ff */
[----:B-1----:R-:W-:-:S03]  /*35a0*/  LOP3.LUT P1, RZ, R6, 0x1, RZ, 0xc0, !PT ;  /* 0x0000000106ff7812 */ /* 0x002fc6000782c0ff */
[----:B------:R-:W-:Y:S02]  /*35b0*/  USHF.L.U32 UR11, UR4, 0x7, URZ ;  /* 0x00000007040b7899 */ /* 0x000fe400080006ff */
[----:B------:R-:W-:Y:S02]  /*35c0*/  ULOP3.LUT UR4, UR4, 0xffe, URZ, 0xc0, !UPT ;  /* 0x00000ffe04047892 */ /* 0x000fe4000f8ec0ff */
[----:B------:R-:W-:Y:S02]  /*35d0*/  ULOP3.LUT UR11, UR11, 0xffffff00, URZ, 0xc0, !UPT ;  /* 0xffffff000b0b7892 */ /* 0x000fe4000f8ec0ff */
[----:B------:R-:W-:Y:S02]  /*35e0*/  UIADD3 UR4, UPT, UPT, -UR4, UR30, URZ ;  /* 0x0000001e04047290 */ /* 0x000fe4000fffe1ff */
[----:B------:R-:W-:Y:S01]  /*35f0*/  UIADD3 UR11, UPT, UPT, UR42, UR11, URZ ;  /* 0x0000000b2a0b7290 */ /* 0x000fe2000fffe0ff */
[----:B------:R-:W1:Y:S03]  /*3600*/  SYNCS.PHASECHK.TRANS64.TRYWAIT P0, [UR31+0xe0], R0 ;  /* 0x0000e000ff0075a7 */ /* 0x000e66000800111f */
[----:B------:R-:W-:Y:S01]  /*3610*/  ULEA UR11, UR4, UR11, 0x14 ;  /* 0x0000000b040b7291 */ /* 0x000fe2000f8ea0ff */
[----:B-123--:R-:W-:Y:S11]  /*3620*/  @!P0 BRA `(.L_x_62) ;  /* 0x0000006400848947 */ /* 0x00eff60003800000 */
.L_x_152:
[----:B------:R-:W-:Y:S01]  /*3630*/  IADD3 R10, PT, PT, R10, 0x1, RZ ;  /* 0x000000010a0a7810 */ /* 0x000fe20007ffe0ff */
[----:B------:R-:W-:Y:S06]  /*3640*/  BRA.U !UP4, `(.L_x_63) ;  /* 0x000000010cc07547 */ /* 0x000fec000b800000 */
[----:B------:R-:W-:Y:S01]  /*3650*/  UPLOP3.LUT UP2, UPT, UPT, UPT, UPT, 0x40, 0x4 ;  /* 0x000000000004789c */ /* 0x000fe20003f4e870 */
[----:B------:R-:W-:Y:S01]  /*3660*/  UMOV UR23, UR41 ;  /* 0x0000002900177c82 */ /* 0x000fe20008000000 */
[----:B------:R-:W-:Y:S01]  /*3670*/  UMOV UR22, UR40 ;  /* 0x0000002800167c82 */ /* 0x000fe20008000000 */
[----:B------:R-:W-:-:S08]  /*3680*/  UMOV UR10, UR24 ;  /* 0x00000018000a7c82 */ /* 0x000fd00008000000 */
.L_x_66:
[----:B------:R-:W-:Y:S02]  /*3690*/  UIADD3 UR23, UPT, UPT, UR23, 0x1, URZ ;  /* 0x0000000117177890 */ /* 0x000fe4000fffe0ff */
[----:B--2---:R-:W-:Y:S02]  /*36a0*/  ULEA UR5, UR10, UR26, 0x3 ;  /* 0x0000001a0a057291 */ /* 0x004fe4000f8e18ff */
[----:B------:R-:W-:Y:S01]  /*36b0*/  UISETP.NE.AND UP3, UPT, UR23, URZ, UPT ;  /* 0x000000ff1700728c */ /* 0x000fe2000bf65270 */
[----:B---3--:R-:W-:Y:S10]  /*36c0*/  @P2 BRA `(.L_x_64) ;  /* 0x00000000000c2947 */ /* 0x008ff40003800000 */
[----:B-1----:R-:W-:Y:S04]  /*36d0*/  SHF.L.U32 R3, R8, 0x1f, RZ ;  /* 0x0000001f08037819 */ /* 0x002fe800000006ff */
[----:B------:R-:W1:Y:S02]  /*36e0*/  SYNCS.PHASECHK.TRANS64.TRYWAIT P0, [UR5], R3 ;  /* 0x00000003ff0075a7 */ /* 0x000e640008001105 */
[----:B-1----:R-:W-:Y:S05]  /*36f0*/  @!P0 BRA `(.L_x_65) ;  /* 0x0000006400688947 */ /* 0x002fea0003800000 */
.L_x_64:
[----:B------:R-:W-:Y:S01]  /*3700*/  UISETP.NE.AND UP0, UPT, UR22, 0x1, UPT ;  /* 0x000000011600788c */ /* 0x000fe2000bf05270 */
[----:B------:R-:W-:Y:S01]  /*3710*/  PLOP3.LUT P2, PT, PT, PT, PT, 0x80, 0x8 ;  /* 0x000000000008781c */ /* 0x000fe20003f4f070 */
[----:B------:R-:W-:Y:S02]  /*3720*/  UIADD3 UR4, UPT, UPT, UR10, 0x1, URZ ;  /* 0x000000010a047890 */ /* 0x000fe4000fffe0ff */
[----:B------:R-:W-:Y:S02]  /*3730*/  UIADD3 UR25, UPT, UPT, UR5, 0x28, URZ ;  /* 0x0000002805197890 */ /* 0x000fe4000fffe0ff */
[----:B------:R-:W-:Y:S01]  /*3740*/  UISETP.NE.AND UP1, UPT, UR4, 0x5, UPT ;  /* 0x000000050400788c */ /* 0x000fe2000bf25270 */
[----:B------:R-:W-:Y:S01]  /*3750*/  PLOP3.LUT P0, PT, PT, PT, UP0, 0x80, 0x8 ;  /* 0x000000000008781c */ /* 0x000fe20003f0f008 */
[----:B------:R-:W-:Y:S02]  /*3760*/  UIADD3 UR22, UPT, UPT, UR22, -0x1, URZ ;  /* 0xffffffff16167890 */ /* 0x000fe4000fffe0ff */
[----:B------:R-:W-:Y:S02]  /*3770*/  USEL UR6, URZ, 0x1, UP1 ;  /* 0x00000001ff067887 */ /* 0x000fe40008800000 */
[----:B------:R-:W-:Y:S01]  /*3780*/  USEL UR24, UR4, URZ, UP1 ;  /* 0x000000ff04187287 */ /* 0x000fe20008800000 */
[----:B------:R-:W-:Y:S01]  /*3790*/  UMOV UR7, 0x40004040 ;  /* 0x4000404000077882 */ /* 0x000fe20000000000 */
[----:B------:R-:W-:Y:S02]  /*37a0*/  UMOV UR5, 0x40004040 ;  /* 0x4000404000057882 */ /* 0x000fe40000000000 */
[----:B------:R-:W-:Y:S01]  /*37b0*/  @UP0 ULEA UR4, UR24, UR26, 0x3 ;  /* 0x0000001a18040291 */ /* 0x000fe2000f8e18ff */
[----:B------:R-:W-:Y:S01]  /*37c0*/  LOP3.LUT R8, R8, UR6, RZ, 0x3c, !PT ;  /* 0x0000000608087c12 */ /* 0x000fe2000f8e3cff */
[----:B------:R-:W-:Y:S01]  /*37d0*/  ULEA UR6, UR10, UR29, 0xb ;  /* 0x0000001d0a067291 */ /* 0x000fe2000f8e58ff */
[----:B------:R-:W-:Y:S02]  /*37e0*/  UMOV UR21, 0x40004040 ;  /* 0x4000404000157882 */ /* 0x000fe40000000000 */
[----:B-1----:R-:W-:Y:S01]  /*37f0*/  @P0 SHF.L.U32 R0, R8, 0x1f, RZ ;  /* 0x0000001f08000819 */ /* 0x002fe200000006ff */
[----:B------:R-:W-:Y:S02]  /*3800*/  UIADD3 UR20, UPT, UPT, UR6, 0x2, URZ ;  /* 0x0000000206147890 */ /* 0x000fe4000fffe0ff */
[----:B------:R-:W-:Y:S01]  /*3810*/  UIADD3 UR16, UPT, UPT, UR6, 0x4, URZ ;  /* 0x0000000406107890 */ /* 0x000fe2000fffe0ff */
[----:B------:R2:W3:Y:S01]  /*3820*/  @P0 SYNCS.PHASECHK.TRANS64.TRYWAIT P2, [UR4], R0 ;  /* 0x00000000ff0005a7 */ /* 0x0004e20008041104 */
[----:B------:R-:W-:Y:S02]  /*3830*/  ULEA UR4, UR10, UR28, 0x9 ;  /* 0x0000001c0a047291 */ /* 0x000fe4000f8e48ff */
[----:B------:R-:W-:Y:S02]  /*3840*/  UIADD3 UR12, UPT, UPT, UR6, 0x6, URZ ;  /* 0x00000006060c7890 */ /* 0x000fe4000fffe0ff */
[----:B------:R-:W-:Y:S02]  /*3850*/  UIADD3 UR18, UPT, UPT, UR4, 0x2, URZ ;  /* 0x0000000204127890 */ /* 0x000fe4000fffe0ff */
[----:B------:R-:W-:Y:S02]  /*3860*/  UIADD3 UR14, UPT, UPT, UR4, 0x4, URZ ;  /* 0x00000004040e7890 */ /* 0x000fe4000fffe0ff */
[----:B------:R-:W-:Y:S01]  /*3870*/  UIADD3 UR8, UPT, UPT, UR4, 0x6, URZ ;  /* 0x0000000604087890 */ /* 0x000fe2000fffe0ff */
[----:B------:R2:W-:Y:S01]  /*3880*/  UTCQMMA gdesc[UR4], gdesc[UR6], tmem[UR11], tmem[UR38], idesc[UR39], UP2 ;  /* 0x00ff2606040075ea */ /* 0x0005e2000900030b */
[----:B------:R-:W-:Y:S01]  /*3890*/  UPLOP3.LUT UP2, UPT, UPT, UPT, UPT, 0x80, 0x8 ;  /* 0x000000000008789c */ /* 0x000fe20003f4f070 */
[----:B------:R-:W-:Y:S01]  /*38a0*/  UMOV UR19, 0x40004040 ;  /* 0x4000404000137882 */ /* 0x000fe20000000000 */
[----:B------:R-:W-:Y:S01]  /*38b0*/  UMOV UR17, 0x40004040 ;  /* 0x4000404000117882 */ /* 0x000fe20000000000 */
[----:B------:R2:W-:Y:S01]  /*38c0*/  UTCQMMA gdesc[UR18], gdesc[UR20], tmem[UR11], tmem[UR36], idesc[UR37], UPT ;  /* 0x00ff2414120075ea */ /* 0x0005e2000b80030b */
[----:B------:R-:W-:Y:S01]  /*38d0*/  UMOV UR15, 0x40004040 ;  /* 0x40004040000f7882 */ /* 0x000fe20000000000 */
[----:B------:R-:W-:Y:S01]  /*38e0*/  UMOV UR13, 0x40004040 ;  /* 0x40004040000d7882 */ /* 0x000fe20000000000 */
[----:B------:R-:W-:Y:S01]  /*38f0*/  UMOV UR9, 0x40004040 ;  /* 0x4000404000097882 */ /* 0x000fe20000000000 */
[----:B------:R2:W-:Y:S01]  /*3900*/  UTCQMMA gdesc[UR14], gdesc[UR16], tmem[UR11], tmem[UR34], idesc[UR35], UPT ;  /* 0x00ff22100e0075ea */ /* 0x0005e2000b80030b */
[----:B------:R2:W-:Y:S01]  /*3910*/  UTCQMMA gdesc[UR8], gdesc[UR12], tmem[UR11], tmem[UR32], idesc[UR33], UPT ;  /* 0x00ff200c080075ea */ /* 0x0005e2000b80030b */
[----:B------:R2:W-:Y:S01]  /*3920*/  UTCBAR.MULTICAST [UR25], URZ, UR27 ;  /* 0x000000ff190073e9 */ /* 0x0005e2000800081b */
[----:B------:R-:W-:Y:S01]  /*3930*/  UMOV UR10, UR24 ;  /* 0x00000018000a7c82 */ /* 0x000fe20008000000 */
[----:B------:R-:W-:Y:S05]  /*3940*/  BRA.U UP3, `(.L_x_66) ;  /* 0xfffffffd03507547 */ /* 0x000fea000b83ffff */
.L_x_63:
[----:B--2---:R-:W-:Y:S01]  /*3950*/  UIADD3 UR4, UPT, UPT, UR30, 0x1, URZ ;  /* 0x000000011e047890 */ /* 0x004fe2000fffe0ff */
[C---:B------:R-:W-:Y:S01]  /*3960*/  ISETP.NE.AND P0, PT, R10.reuse, 0x2, PT ;  /* 0x000000020a00780c */ /* 0x040fe20003f05270 */
[----:B------:R-:W-:Y:S02]  /*3970*/  UIADD3 UR5, UPT, UPT, UR31, 0xc0, URZ ;  /* 0x000000c01f057890 */ /* 0x000fe4000fffe0ff */
[----:B------:R-:W-:Y:S01]  /*3980*/  UISETP.NE.AND UP0, UPT, UR4, 0x4, UPT ;  /* 0x000000040400788c */ /* 0x000fe2000bf05270 */
[----:B-1----:R-:W-:Y:S02]  /*3990*/  SEL R0, RZ, 0x1, P0 ;  /* 0x00000001ff007807 */ /* 0x002fe40000000000 */
[----:B------:R-:W-:Y:S01]  /*39a0*/  SEL R10, R10, RZ, P0 ;  /* 0x000000ff0a0a7207 */ /* 0x000fe20000000000 */
[----:B------:R-:W-:Y:S01]  /*39b0*/  USEL UR6, URZ, 0x1, UP0 ;  /* 0x00000001ff067887 */ /* 0x000fe20008000000 */
[----:B------:R-:W-:Y:S01]  /*39c0*/  LOP3.LUT R9, R9, R0, RZ, 0x3c, !PT ;  /* 0x0000000009097212 */ /* 0x000fe200078e3cff */
[----:B------:R-:W-:Y:S01]  /*39d0*/  USEL UR30, UR4, URZ, UP0 ;  /* 0x000000ff041e7287 */ /* 0x000fe20008000000 */
[----:B------:R1:W-:Y:S03]  /*39e0*/  UTCBAR [UR5], URZ ;  /* 0x000000ff050073e9 */ /* 0x0003e600080000ff */
[----:B------:R-:W-:Y:S01]  /*39f0*/  LOP3.LUT R11, R11, UR6, RZ, 0x3c, !PT ;  /* 0x000000060b0b7c12 */ /* 0x000fe2000f8e3cff */
[----:B------:R-:W-:Y:S07]  /*3a00*/  @P1 BRA `(.L_x_67) ;  /* 0xfffffff800881947 */ /* 0x000fee000383ffff */
[----:B------:R-:W2:Y:S01]  /*3a10*/  S2UR UR8, SR_CgaCtaId ;  /* 0x00000000000879c3 */ /* 0x000ea20000008800 */
[----:B------:R-:W-:Y:S01]  /*3a20*/  ELECT P0, URZ, PT ;  /* 0x0000000000ff782f */ /* 0x000fe20003800000 */
[----:B------:R-:W-:Y:S01]  /*3a30*/  IMAD.MOV.U32 R0, RZ, RZ, 0x1 ;  /* 0x00000001ff007424 */ /* 0x000fe200078e00ff */
[----:B------:R-:W-:Y:S01]  /*3a40*/  UIADD3 UR26, UPT, UPT, UR26, 0xe0, URZ ;  /* 0x000000e01a1a7890 */ /* 0x000fe2000fffe0ff */
[----:B------:R-:W-:Y:S01]  /*3a50*/  SHF.L.U32 R3, R11, 0x1f, RZ ;  /* 0x0000001f0b037819 */ /* 0x000fe200000006ff */
[----:B------:R-:W-:-:S03]  /*3a60*/  UMOV UR4, 0x40 ;  /* 0x0000004000047882 */ /* 0x000fc60000000000 */
[----:B------:R-:W-:Y:S01]  /*3a70*/  UVIRTCOUNT.DEALLOC.SMPOOL 0x80 ;  /* 0x000000800000784c */ /* 0x000fe20000000000 */
[----:B--2---:R-:W-:Y:S02]  /*3a80*/  ULEA UR8, UR8, UR4, 0x18 ;  /* 0x0000000408087291 */ /* 0x004fe4000f8ec0ff */
[----:B------:R-:W-:-:S07]  /*3a90*/  ULEA UR4, UR30, UR26, 0x3 ;  /* 0x0000001a1e047291 */ /* 0x000fce000f8e18ff */
[----:B------:R2:W-:Y:S02]  /*3aa0*/  @P0 STS.U8 [UR8+0x1c], R0 ;  /* 0x00001c00ff000988 */ /* 0x0005e40008000008 */
[----:B------:R-:W4:Y:S02]  /*3ab0*/  SYNCS.PHASECHK.TRANS64.TRYWAIT P0, [UR4], R3 ;  /* 0x00000003ff0075a7 */ /* 0x000f240008001104 */
[----:B--2-4-:R-:W-:Y:S05]  /*3ac0*/  @!P0 BRA `(.L_x_68) ;  /* 0x00000060008c8947 */ /* 0x014fea0003800000 */
.L_x_155:
[----:B------:R-:W-:-:S04]  /*3ad0*/  UIADD3 UR4, UPT, UPT, UR30, 0x1, URZ ;  /* 0x000000011e047890 */ /* 0x000fc8000fffe0ff */
[----:B------:R-:W-:-:S04]  /*3ae0*/  UISETP.NE.AND UP0, UPT, UR4, 0x4, UPT ;  /* 0x000000040400788c */ /* 0x000fc8000bf05270 */
[----:B------:R-:W-:Y:S02]  /*3af0*/  USEL UR6, URZ, 0x1, UP0 ;  /* 0x00000001ff067887 */ /* 0x000fe40008000000 */
[----:B------:R-:W-:-:S04]  /*3b00*/  USEL UR4, UR4, URZ, UP0 ;  /* 0x000000ff04047287 */ /* 0x000fc80008000000 */
[----:B-1----:R-:W-:Y:S01]  /*3b10*/  ULEA UR5, UR4, UR26, 0x3 ;  /* 0x0000001a04057291 */ /* 0x002fe2000f8e18ff */
[----:B------:R-:W-:-:S04]  /*3b20*/  LOP3.LUT R2, R11, UR6, RZ, 0x3c, !PT ;  /* 0x000000060b027c12 */ /* 0x000fc8000f8e3cff */
[----:B--2---:R-:W-:-:S04]  /*3b30*/  SHF.L.U32 R3, R2, 0x1f, RZ ;  /* 0x0000001f02037819 */ /* 0x004fc800000006ff */
[----:B------:R-:W1:Y:S02]  /*3b40*/  SYNCS.PHASECHK.TRANS64.TRYWAIT P0, [UR5], R3 ;  /* 0x00000003ff0075a7 */ /* 0x000e640008001105 */
[----:B-1----:R-:W-:Y:S05]  /*3b50*/  @!P0 BRA `(.L_x_69) ;  /* 0x0000006000808947 */ /* 0x002fea0003800000 */
.L_x_157:
        /* <DEDUP_REMOVED lines=9> */
.L_x_159:
[----:B------:R-:W-:-:S04]  /*3bf0*/  UIADD3 UR4, UPT, UPT, UR4, 0x1, URZ ;  /* 0x0000000104047890 */ /* 0x000fc8000fffe0ff */
[----:B------:R-:W-:-:S04]  /*3c00*/  UISETP.NE.AND UP0, UPT, UR4, 0x4, UPT ;  /* 0x000000040400788c */ /* 0x000fc8000bf05270 */
[----:B------:R-:W-:Y:S02]  /*3c10*/  USEL UR5, URZ, 0x1, UP0 ;  /* 0x00000001ff057887 */ /* 0x000fe40008000000 */
[----:B------:R-:W-:-:S04]  /*3c20*/  USEL UR4, UR4, URZ, UP0 ;  /* 0x000000ff04047287 */ /* 0x000fc80008000000 */
[----:B------:R-:W-:Y:S01]  /*3c30*/  ULEA UR4, UR4, UR26, 0x3 ;  /* 0x0000001a04047291 */ /* 0x000fe2000f8e18ff */
[----:B-1----:R-:W-:-:S04]  /*3c40*/  LOP3.LUT R3, R2, UR5, RZ, 0x3c, !PT ;  /* 0x0000000502037c12 */ /* 0x002fc8000f8e3cff */
[----:B------:R-:W-:-:S04]  /*3c50*/  SHF.L.U32 R3, R3, 0x1f, RZ ;  /* 0x0000001f03037819 */ /* 0x000fc800000006ff */
[----:B------:R-:W1:Y:S02]  /*3c60*/  SYNCS.PHASECHK.TRANS64.TRYWAIT P0, [UR4], R3 ;  /* 0x00000003ff0075a7 */ /* 0x000e640008001104 */
[----:B-1----:R-:W-:Y:S05]  /*3c70*/  @!P0 BRA `(.L_x_71) ;  /* 0x0000006000688947 */ /* 0x002fea0003800000 */
.L_x_161:
[----:B------:R-:W-:Y:S01]  /*3c80*/  NOP ;  /* 0x0000000000007918 */ /* 0x000fe20000000000 */
[----:B-1----:R-:W1:Y:S01]  /*3c90*/  LDS R0, [UR8+0x14] ;  /* 0x00001408ff007984 */ /* 0x002e620008000800 */
[----:B------:R-:W-:Y:S01]  /*3ca0*/  ULOP3.LUT UR4, UR42, 0xffff, URZ, 0xc0, !UPT ;  /* 0x0000ffff2a047892 */ /* 0x000fe2000f8ec0ff */
[----:B------:R-:W-:Y:S01]  /*3cb0*/  UMOV UR5, 0xffff ;  /* 0x0000ffff00057882 */ /* 0x000fe20000000000 */
[----:B------:R-:W-:Y:S02]  /*3cc0*/  UMOV UR6, 0x1 ;  /* 0x0000000100067882 */ /* 0x000fe40000000000 */
[----:B------:R-:W-:-:S04]  /*3cd0*/  USHF.R.U32.HI UR4, URZ, 0x5, UR4 ;  /* 0x00000005ff047899 */ /* 0x000fc80008011604 */
[----:B------:R-:W-:Y:S02]  /*3ce0*/  USHF.L.U32 UR5, UR5, UR4, URZ ;  /* 0x0000000405057299 */ /* 0x000fe400080006ff */
[----:B------:R-:W-:-:S04]  /*3cf0*/  USHF.L.U32 UR4, UR6, UR4, URZ ;  /* 0x0000000406047299 */ /* 0x000fc800080006ff */
[----:B-1----:R-:W-:-:S04]  /*3d00*/  LOP3.LUT R0, R0, UR5, RZ, 0xc0, !PT ;  /* 0x0000000500007c12 */ /* 0x002fc8000f8ec0ff */
[----:B------:R-:W-:-:S13]  /*3d10*/  ISETP.NE.AND P0, PT, R0, UR5, PT ;  /* 0x0000000500007c0c */ /* 0x000fda000bf05270 */
[----:B------:R-:W-:Y:S05]  /*3d20*/  @P0 BRA `(.L_x_72) ;  /* 0x0000000000580947 */ /* 0x000fea0003800000 */
[----:B------:R-:W1:Y:S02]  /*3d30*/  LDS R0, [UR8+0x18] ;  /* 0x00001808ff007984 */ /* 0x000e640008000800 */
[----:B-1----:R-:W-:-:S04]  /*3d40*/  LOP3.LUT R0, R0, UR4, RZ, 0xc0, !PT ;  /* 0x0000000400007c12 */ /* 0x002fc8000f8ec0ff */
[----:B------:R-:W-:-:S13]  /*3d50*/  ISETP.NE.AND P0, PT, R0, UR4, PT ;  /* 0x0000000400007c0c */ /* 0x000fda000bf05270 */
[----:B------:R-:W-:Y:S05]  /*3d60*/  @P0 BRA `(.L_x_73) ;  /* 0x00000000003c0947 */ /* 0x000fea0003800000 */
[----:B------:R-:W1:Y:S01]  /*3d70*/  S2R R2, SR_LANEID ;  /* 0x0000000000027919 */ /* 0x000e620000000000 */
[----:B------:R-:W-:Y:S01]  /*3d80*/  ULOP3.LUT UR5, URZ, UR5, URZ, 0x33, !UPT ;  /* 0x00000005ff057292 */ /* 0x000fe2000f8e33ff */
[----:B------:R-:W-:Y:S01]  /*3d90*/  LOP3.LUT R4, RZ, UR4, RZ, 0x33, !PT ;  /* 0x00000004ff047c12 */ /* 0x000fe2000f8e33ff */
[----:B------:R-:W-:Y:S02]  /*3da0*/  VOTEU.ANY UR4, UPT, PT ;  /* 0x0000000000047886 */ /* 0x000fe400038e0100 */
[----:B------:R-:W-:Y:S01]  /*3db0*/  UFLO.U32 UR4, UR4 ;  /* 0x00000004000472bd */ /* 0x000fe200080e0000 */
[----:B------:R-:W2:Y:S01]  /*3dc0*/  REDUX UR6, R4 ;  /* 0x00000000040673c4 */ /* 0x000ea20000000000 */
[----:B------:R-:W-:-:S06]  /*3dd0*/  IMAD.U32 R0, RZ, RZ, UR5 ;  /* 0x00000005ff007e24 */ /* 0x000fcc000f8e00ff */
[----:B------:R4:W-:Y:S01]  /*3de0*/  UTCATOMSWS.AND URZ, UR5 ;  /* 0x0000000500ff79e3 */ /* 0x0009e20008000000 */
[----:B------:R-:W3:Y:S01]  /*3df0*/  REDUX UR7, R0 ;  /* 0x00000000000773c4 */ /* 0x000ee20000000000 */
[----:B-1----:R-:W-:Y:S01]  /*3e00*/  ISETP.EQ.U32.AND P0, PT, R2, UR4, PT ;  /* 0x0000000402007c0c */ /* 0x002fe2000bf02070 */
[----:B--2---:R-:W-:Y:S01]  /*3e10*/  IMAD.U32 R2, RZ, RZ, UR6 ;  /* 0x00000006ff027e24 */ /* 0x004fe2000f8e00ff */
[----:B---3--:R-:W-:-:S11]  /*3e20*/  MOV R3, UR7 ;  /* 0x0000000700037c02 */ /* 0x008fd60008000f00 */
[----:B------:R4:W-:Y:S04]  /*3e30*/  @P0 ATOMS.AND RZ, [UR8+0x14], R3 ;  /* 0x00001403ffff098c */ /* 0x0009e8000a800008 */
[----:B------:R4:W-:Y:S01]  /*3e40*/  @P0 ATOMS.AND RZ, [UR8+0x18], R2 ;  /* 0x00001802ffff098c */ /* 0x0009e2000a800008 */
[----:B------:R-:W-:Y:S05]  /*3e50*/  BRA `(.L_x_74) ;  /* 0x0000000000147947 */ /* 0x000fea0003800000 */
.L_x_73:
[----:B------:R-:W-:Y:S02]  /*3e60*/  MOV R2, 0x3e80 ;  /* 0x00003e8000027802 */ /* 0x000fe40000000f00 */
[----:B---3-5:R-:W-:Y:S05]  /*3e70*/  CALL.REL.NOINC `($__internal_0_$__cuda_sm10x_tcgen05_guardrail_trap_col_being_dealloced_not_returned_by_alloc) ;  /* 0x00000064004c7944 */ /* 0x028fea0003c00000 */
[----:B------:R-:W-:Y:S05]  /*3e80*/  BRA `(.L_x_74) ;  /* 0x0000000000087947 */ /* 0x000fea0003800000 */
.L_x_72:
[----:B------:R-:W-:Y:S02]  /*3e90*/  MOV R2, 0x3eb0 ;  /* 0x00003eb000027802 */ /* 0x000fe40000000f00 */
[----:B---3-5:R-:W-:Y:S05]  /*3ea0*/  CALL.REL.NOINC `($__internal_2_$__cuda_sm10x_tcgen05_guardrail_trap_unallocated_columns_being_dealloced) ;  /* 0x0000006400587944 */ /* 0x028fea0003c00000 */
.L_x_74:
[----:B------:R-:W-:Y:S01]  /*3eb0*/  NOP ;  /* 0x0000000000007918 */ /* 0x000fe20000000000 */
[----:B----4-:R-:W-:Y:S05]  /*3ec0*/  EXIT ;  /* 0x000000000000794d */ /* 0x010fea0003800000 */
.L_x_56:
[----:B------:R-:W-:-:S09]  /*3ed0*/  UISETP.NE.OR UP0, UPT, UR17, 0x3, !UP3 ;  /* 0x000000031100788c */ /* 0x000fd2000df05670 */
[----:B------:R-:W-:Y:S05]  /*3ee0*/  BRA.U UP0, `(.L_x_75) ;  /* 0x0000001100587547 */ /* 0x000fea000b800000 */
[----:B------:R-:W1:Y:S01]  /*3ef0*/  S2UR UR10, SR_CgaCtaId ;  /* 0x00000000000a79c3 */ /* 0x000e620000008800 */
[----:B------:R-:W2:Y:S01]  /*3f00*/  LDCU UR31, c[0x0][0x370] ;  /* 0x00006e00ff1f77ac */ /* 0x000ea20008000800 */
[----:B------:R-:W-:Y:S02]  /*3f10*/  HFMA2 R13, -RZ, RZ, 0, 0 ;  /* 0x00000000ff0d7431 */ /* 0x000fe400000001ff */
[----:B------:R-:W-:Y:S01]  /*3f20*/  IMAD.MOV.U32 R15, RZ, RZ, 0x1 ;  /* 0x00000001ff0f7424 */ /* 0x000fe200078e00ff */
[----:B------:R-:W-:Y:S01]  /*3f30*/  MOV R7, 0x1000 ;  /* 0x0000100000077802 */ /* 0x000fe20000000f00 */
[----:B------:R-:W2:Y:S01]  /*3f40*/  LDCU.128 UR44, c[0x0][0xb10] ;  /* 0x00016200ff2c77ac */ /* 0x000ea20008000c00 */
[----:B------:R-:W-:Y:S01]  /*3f50*/  IMAD.MOV.U32 R14, RZ, RZ, RZ ;  /* 0x000000ffff0e7224 */ /* 0x000fe200078e00ff */
[----:B------:R-:W3:Y:S01]  /*3f60*/  LDC.64 R16, c[0x0][0x348] ;  /* 0x0000d200ff107b82 */ /* 0x000ee20000000a00 */
[----:B------:R-:W4:Y:S01]  /*3f70*/  LDCU UR30, c[0x0][0x374] ;  /* 0x00006e80ff1e77ac */ /* 0x000f220008000800 */
[----:B------:R-:W1:Y:S06]  /*3f80*/  LDCU UR15, c[0x0][0xb0c] ;  /* 0x00016180ff0f77ac */ /* 0x000e6c0008000800 */
[----:B------:R-:W3:Y:S01]  /*3f90*/  LDC.64 R2, c[0x0][0x888] ;  /* 0x00022200ff027b82 */ /* 0x000ee20000000a00 */
[----:B------:R-:W3:Y:S01]  /*3fa0*/  LDCU UR49, c[0x0][0xb20] ;  /* 0x00016400ff3177ac */ /* 0x000ee20008000800 */
[----:B------:R-:W3:Y:S06]  /*3fb0*/  LDCU UR4, c[0x0][0xb30] ;  /* 0x00016600ff0477ac */ /* 0x000eec0008000800 */
[----:B------:R-:W3:Y:S01]  /*3fc0*/  LDC.64 R4, c[0x0][0x890] ;  /* 0x00022400ff047b82 */ /* 0x000ee20000000a00 */
[----:B------:R-:W-:Y:S01]  /*3fd0*/  UMOV UR21, 0x400 ;  /* 0x0000040000157882 */ /* 0x000fe20000000000 */
[----:B--2---:R-:W-:-:S02]  /*3fe0*/  UIMAD.WIDE.U32 UR6, UR31, UR44, URZ ;  /* 0x0000002c1f0672a5 */ /* 0x004fc4000f8e00ff */
[----:B----4-:R-:W-:Y:S02]  /*3ff0*/  UIMAD.WIDE.U32 UR8, UR30, UR47, URZ ;  /* 0x0000002f1e0872a5 */ /* 0x010fe4000f8e00ff */
[----:B-1----:R-:W-:Y:S02]  /*4000*/  ULEA UR21, UR10, UR21, 0x18 ;  /* 0x000000150a157291 */ /* 0x002fe4000f8ec0ff */
[----:B------:R-:W-:Y:S02]  /*4010*/  UPLOP3.LUT UP3, UPT, UPT, UPT, UPT, 0x40, 0x4 ;  /* 0x000000000004789c */ /* 0x000fe40003f6e870 */
[----:B------:R-:W-:Y:S02]  /*4020*/  UIADD3 UR37, UPT, UPT, UR21, 0x68, URZ ;  /* 0x0000006815257890 */ /* 0x000fe4000fffe0ff */
[----:B------:R-:W-:Y:S02]  /*4030*/  UIADD3 UR33, UPT, UPT, UR21, 0x50, URZ ;  /* 0x0000005015217890 */ /* 0x000fe4000fffe0ff */
[----:B------:R-:W-:-:S02]  /*4040*/  UIADD3 UR25, UPT, UPT, UR21, 0x58, URZ ;  /* 0x0000005815197890 */ /* 0x000fc4000fffe0ff */
[----:B------:R-:W-:Y:S01]  /*4050*/  UIADD3 UR17, UPT, UPT, UR21, 0x60, URZ ;  /* 0x0000006015117890 */ /* 0x000fe2000fffe0ff */
[----:B------:R-:W-:Y:S01]  /*4060*/  UMOV UR6, UR7 ;  /* 0x0000000700067c82 */ /* 0x000fe20008000000 */
[----:B------:R-:W-:Y:S01]  /*4070*/  UMOV UR41, UR9 ;  /* 0x0000000900297c82 */ /* 0x000fe20008000000 */
[----:B------:R-:W-:Y:S02]  /*4080*/  UISETP.GE.AND UP0, UPT, UR42, 0x1, UPT ;  /* 0x000000012a00788c */ /* 0x000fe4000bf06270 */
[----:B------:R-:W-:Y:S01]  /*4090*/  UISETP.NE.AND UP4, UPT, UR42, 0x1, UPT ;  /* 0x000000012a00788c */ /* 0x000fe2000bf85270 */
[----:B------:R-:W1:Y:S01]  /*40a0*/  LDCU.64 UR22, c[0x0][0xb28] ;  /* 0x00016500ff1677ac */ /* 0x000e620008000a00 */
[----:B------:R-:W-:Y:S02]  /*40b0*/  UISETP.NE.AND UP6, UPT, UR15, 0x1, UPT ;  /* 0x000000010f00788c */ /* 0x000fe4000bfc5270 */
[----:B------:R-:W-:Y:S02]  /*40c0*/  UISETP.NE.AND UP5, UPT, UR46, 0x1, UPT ;  /* 0x000000012e00788c */ /* 0x000fe4000bfa5270 */
[----:B------:R-:W-:-:S02]  /*40d0*/  UPRMT UR37, UR10, 0x654, UR37 ;  /* 0x000006540a257896 */ /* 0x000fc40008000025 */
[----:B------:R-:W-:Y:S02]  /*40e0*/  USHF.R.U32.HI UR43, URZ, UR45, UR6 ;  /* 0x0000002dff2b7299 */ /* 0x000fe40008011606 */
[----:B------:R-:W-:Y:S02]  /*40f0*/  UPRMT UR40, UR10, 0x654, UR33 ;  /* 0x000006540a287896 */ /* 0x000fe40008000021 */
[----:B------:R-:W-:Y:S02]  /*4100*/  UPRMT UR39, UR10, 0x654, UR25 ;  /* 0x000006540a277896 */ /* 0x000fe40008000019 */
[----:B------:R-:W-:Y:S02]  /*4110*/  UPRMT UR38, UR10, 0x654, UR17 ;  /* 0x000006540a267896 */ /* 0x000fe40008000011 */
[----:B---3--:R-:W-:Y:S02]  /*4120*/  USHF.R.U32.HI UR41, URZ, UR49, UR41 ;  /* 0x00000031ff297299 */ /* 0x008fe40008011629 */
[----:B------:R-:W-:-:S11]  /*4130*/  UISETP.NE.AND UP2, UPT, UR4, 0x1, UPT ;  /* 0x000000010400788c */ /* 0x000fd6000bf45270 */
.L_x_86:
[C---:B------:R-:W-:Y:S02]  /*4140*/  LEA R12, R14.reuse, UR21, 0x3 ;  /* 0x000000150e0c7c11 */ /* 0x040fe4000f8e18ff */
[----:B------:R-:W-:Y:S02]  /*4150*/  SHF.L.U32 R9, R13, 0x1f, RZ ;  /* 0x0000001f0d097819 */ /* 0x000fe400000006ff */
[----:B------:R-:W-:Y:S02]  /*4160*/  LEA R10, R14, UR21, 0x4 ;  /* 0x000000150e0a7c11 */ /* 0x000fe4000f8e20ff */
[----:B--2---:R-:W2:Y:S02]  /*4170*/  SYNCS.PHASECHK.TRANS64.TRYWAIT P0, [R12+URZ+0xa0], R9 ;  /* 0x0000a0090c0075a7 */ /* 0x004ea400080011ff */
[----:B--2---:R-:W-:Y:S05]  /*4180*/  @!P0 BRA `(.L_x_76) ;  /* 0x0000005c003c8947 */ /* 0x004fea0003800000 */
.L_x_162:
[----:B--2---:R-:W2:Y:S01]  /*4190*/  LDS.128 R8, [R10+0x130] ;  /* 0x000130000a087984 */ /* 0x004ea20000000c00 */
[----:B------:R-:W-:Y:S01]  /*41a0*/  UISETP.GE.AND UP0, UPT, UR42, 0x1, UPT ;  /* 0x000000012a00788c */ /* 0x000fe2000bf06270 */
[----:B------:R-:W-:Y:S01]  /*41b0*/  @!PT LDS RZ, [RZ] ;  /* 0x00000000fffff984 */ /* 0x000fe20000000800 */
[----:B------:R-:W-:Y:S01]  /*41c0*/  @!PT LDS RZ, [RZ] ;  /* 0x00000000fffff984 */ /* 0x000fe20000000800 */
[----:B------:R-:W-:Y:S01]  /*41d0*/  @!PT LDS RZ, [RZ] ;  /* 0x00000000fffff984 */ /* 0x000fe20000000800 */
[----:B------:R-:W-:Y:S01]  /*41e0*/  @!PT LDS RZ, [RZ] ;  /* 0x00000000fffff984 */ /* 0x000fe20000000800 */
[----:B------:R3:W-:Y:S06]  /*41f0*/  MEMBAR.ALL.CTA ;  /* 0x0000000000007992 */ /* 0x0007ec0000008000 */
[----:B---3--:R-:W3:Y:S01]  /*4200*/  FENCE.VIEW.ASYNC.S ;  /* 0x00000000000073c6 */ /* 0x008ee20000000000 */
[----:B--2---:R-:W-:Y:S11]  /*4210*/  LOP3.LUT P0, RZ, R10, 0x1, RZ, 0xc0, !PT ;  /* 0x000000010aff7812 */ /* 0x004ff6000780c0ff */
[----:B------:R-:W-:Y:S02]  /*4220*/  @!UPT UIADD3 URZ, UPT, UPT, URZ, URZ, URZ ;  /* 0x000000fffffff290 */ /* 0x000fe4000fffe0ff */
[----:B---3--:R-:W-:Y:S01]  /*4230*/  VOTEU.ANY UP1, P0 ;  /* 0x0000000000ff7886 */ /* 0x008fe20000020100 */
[----:B------:R-:W-:Y:S11]  /*4240*/  PLOP3.LUT P0, PT, PT, PT, UP1, 0x80, 0x8 ;  /* 0x000000000008781c */ /* 0x000ff60003f0f018 */
[----:B------:R-:W-:Y:S02]  /*4250*/  @!UPT UIADD3 URZ, UPT, UPT, URZ, URZ, URZ ;  /* 0x000000fffffff290 */ /* 0x000fe4000fffe0ff */
[----:B------:R-:W-:Y:S02]  /*4260*/  @P0 SHF.R.U32.HI R0, RZ, 0x10, R9 ;  /* 0x00000010ff000819 */ /* 0x000fe40000011609 */
[----:B------:R-:W-:Y:S02]  /*4270*/  @P0 MOV R6, R8 ;  /* 0x0000000800060202 */ /* 0x000fe40000000f00 */
[----:B------:R-:W-:Y:S01]  /*4280*/  @P0 R2UR UR4, R0 ;  /* 0x00000000000402ca */ /* 0x000fe200000e0000 */
[----:B------:R-:W-:Y:S01]  /*4290*/  VIADD R0, R12, 0xb0 ;  /* 0x000000b00c007836 */ /* 0x000fe20000000000 */
[----:B------:R-:W-:Y:S02]  /*42a0*/  @P0 LOP3.LUT R8, R9, 0xffff, RZ, 0xc0, !PT ;  /* 0x0000ffff09080812 */ /* 0x000fe400078ec0ff */
[----:B------:R-:W-:Y:S02]  /*42b0*/  @P0 R2UR UR6, R6 ;  /* 0x00000000060602ca */ /* 0x000fe400000e0000 */
[----:B------:R-:W-:Y:S02]  /*42c0*/  PRMT R0, RZ, 0x654, R0 ;  /* 0x00000654ff007816 */ /* 0x000fe40000000000 */
[----:B------:R-:W-:Y:S02]  /*42d0*/  @P0 R2UR UR5, R8 ;  /* 0x00000000080502ca */ /* 0x000fe400000e0000 */
[----:B------:R2:W-:Y:S03]  /*42e0*/  SYNCS.ARRIVE.TRANS64.RED.A1T0 RZ, [R0+URZ], RZ ;  /* 0x000000ff00ff79a7 */ /* 0x0005e600081004ff */
[----:B------:R-:W-:Y:S04]  /*42f0*/  @UP1 UMOV UR29, UR4 ;  /* 0x00000004001d1c82 */ /* 0x000fe80008000000 */
[----:B------:R-:W-:Y:S04]  /*4300*/  @UP1 UMOV UR14, UR6 ;  /* 0x00000006000e1c82 */ /* 0x000fe80008000000 */
[----:B------:R-:W-:Y:S01]  /*4310*/  @UP1 UMOV UR13, UR5 ;  /* 0x00000005000d1c82 */ /* 0x000fe20008000000 */
[----:B------:R-:W-:Y:S05]  /*4320*/  BRA.U !UP0, `(.L_x_77) ;  /* 0x0000000108a47547 */ /* 0x000fea000b800000 */
[----:B------:R-:W-:Y:S02]  /*4330*/  UIMAD.WIDE.U32 UR18, UR13, UR47, URZ ;  /* 0x0000002f0d1272a5 */ /* 0x000fe4000f8e00ff */
[----:B------:R-:W-:Y:S02]  /*4340*/  UIMAD.WIDE.U32 UR26, UR14, UR44, URZ ;  /* 0x0000002c0e1a72a5 */ /* 0x000fe4000f8e00ff */
[----:B------:R-:W-:Y:S02]  /*4350*/  USEL UR4, UR30, UR41, !UP5 ;  /* 0x000000291e047287 */ /* 0x000fe4000e800000 */
[----:B------:R-:W-:Y:S02]  /*4360*/  USEL UR7, UR31, UR43, !UP6 ;  /* 0x0000002b1f077287 */ /* 0x000fe4000f000000 */
[----:B-1----:R-:W-:Y:S02]  /*4370*/  UIMAD.WIDE.U32 UR8, UR4, UR22, URZ ;  /* 0x00000016040872a5 */ /* 0x002fe4000f8e00ff */
[----:B------:R-:W-:Y:S01]  /*4380*/  UIMAD.WIDE.U32 UR10, UR7, UR22, URZ ;  /* 0x00000016070a72a5 */ /* 0x000fe2000f8e00ff */
[----:B------:R-:W-:Y:S02]  /*4390*/  UMOV UR5, UR19 ;  /* 0x0000001300057c82 */ /* 0x000fe40008000000 */
[----:B------:R-:W-:Y:S03]  /*43a0*/  USHF.R.U32.HI UR6, URZ, UR49, UR5 ;  /* 0x00000031ff067299 */ /* 0x000fe60008011605 */
[----:B------:R-:W-:Y:S01]  /*43b0*/  UMOV UR5, UR27 ;  /* 0x0000001b00057c82 */ /* 0x000fe20008000000 */
[----:B------:R-:W-:Y:S02]  /*43c0*/  USEL UR6, UR13, UR6, !UP5 ;  /* 0x000000060d067287 */ /* 0x000fe4000e800000 */
[----:B------:R-:W-:Y:S03]  /*43d0*/  USHF.R.U32.HI UR12, URZ, UR45, UR5 ;  /* 0x0000002dff0c7299 */ /* 0x000fe60008011605 */
[----:B------:R-:W-:Y:S02]  /*43e0*/  UMOV UR5, UR9 ;  /* 0x0000000900057c82 */ /* 0x000fe40008000000 */
[----:B------:R-:W-:Y:S03]  /*43f0*/  @UP4 USHF.R.U32.HI UR4, URZ, UR23, UR5 ;  /* 0x00000017ff044299 */ /* 0x000fe60008011605 */
[----:B------:R-:W-:Y:S01]  /*4400*/  UMOV UR5, UR11 ;  /* 0x0000000b00057c82 */ /* 0x000fe20008000000 */
[----:B------:R-:W-:Y:S02]  /*4410*/  UIMAD UR4, UR42, UR4, URZ ;  /* 0x000000042a0472a4 */ /* 0x000fe4000f8e02ff */
[----:B------:R-:W-:Y:S02]  /*4420*/  @UP4 USHF.R.U32.HI UR7, URZ, UR23, UR5 ;  /* 0x00000017ff074299 */ /* 0x000fe40008011605 */
[----:B------:R-:W-:Y:S02]  /*4430*/  UIMAD.WIDE.U32 UR10, UR6, UR22, URZ ;  /* 0x00000016060a72a5 */ /* 0x000fe4000f8e00ff */
[----:B------:R-:W-:Y:S02]  /*4440*/  USEL UR5, UR14, UR12, !UP6 ;  /* 0x0000000c0e057287 */ /* 0x000fe4000f000000 */
[----:B------:R-:W-:Y:S02]  /*4450*/  UIMAD UR8, UR42, UR7, URZ ;  /* 0x000000072a0872a4 */ /* 0x000fe4000f8e02ff */
[----:B------:R-:W-:Y:S03]  /*4460*/  UISETP.GE.AND UP0, UPT, UR6, UR4, UPT ;  /* 0x000000040600728c */ /* 0x000fe6000bf06270 */
[----:B------:R-:W-:Y:S01]  /*4470*/  UMOV UR4, UR11 ;  /* 0x0000000b00047c82 */ /* 0x000fe20008000000 */
[----:B------:R-:W-:Y:S02]  /*4480*/  UISETP.GE.OR UP0, UPT, UR5, UR8, UP0 ;  /* 0x000000080500728c */ /* 0x000fe40008706670 */
[----:B------:R-:W-:Y:S02]  /*4490*/  USHF.R.U32.HI UR4, URZ, UR23, UR4 ;  /* 0x00000017ff047299 */ /* 0x000fe40008011604 */
[----:B------:R-:W-:Y:S02]  /*44a0*/  UIMAD.WIDE.U32 UR8, UR5, UR22, URZ ;  /* 0x00000016050872a5 */ /* 0x000fe4000f8e00ff */
[----:B------:R-:W-:Y:S04]  /*44b0*/  USEL UR10, UR6, UR4, !UP4 ;  /* 0x00000004060a7287 */ /* 0x000fe8000e000000 */
[----:B------:R-:W-:Y:S01]  /*44c0*/  UIADD3 UR11, UPT, UPT, -UR10, URZ, URZ ;  /* 0x000000ff0a0b7290 */ /* 0x000fe2000fffe1ff */
[----:B------:R-:W-:Y:S02]  /*44d0*/  @!UP0 UMOV UR4, UR9 ;  /* 0x0000000900048c82 */ /* 0x000fe40008000000 */
[----:B------:R-:W-:Y:S02]  /*44e0*/  @!UP0 USHF.R.U32.HI UR4, URZ, UR23, UR4 ;  /* 0x00000017ff048299 */ /* 0x000fe40008011604 */
[----:B------:R-:W-:Y:S02]  /*44f0*/  UIMAD UR8, UR42, UR11, UR6 ;  /* 0x0000000b2a0872a4 */ /* 0x000fe4000f8e0206 */
[----:B------:R-:W-:Y:S04]  /*4500*/  @!UP0 USEL UR4, UR5, UR4, !UP4 ;  /* 0x0000000405048287 */ /* 0x000fe8000e000000 */
[----:B------:R-:W-:Y:S02]  /*4510*/  @!UP0 UIMAD UR8, UR7, UR8, UR4 ;  /* 0x00000008070882a4 */ /* 0x000fe4000f8e0204 */
[----:B------:R-:W-:Y:S02]  /*4520*/  @!UP0 UIADD3 UR9, UPT, UPT, UR10, -UR4, URZ ;  /* 0x800000040a098290 */ /* 0x000fe4000fffe0ff */
[----:B------:R-:W-:Y:S02]  /*4530*/  UIADD3 UR4, UPT, UPT, -UR5, URZ, URZ ;  /* 0x000000ff05047290 */ /* 0x000fe4000fffe1ff */
[----:B------:R-:W-:Y:S02]  /*4540*/  UIADD3 UR7, UPT, UPT, -UR6, URZ, URZ ;  /* 0x000000ff06077290 */ /* 0x000fe4000fffe1ff */
[----:B------:R-:W-:Y:S02]  /*4550*/  @!UP0 UIMAD UR6, UR9, UR42, UR5 ;  /* 0x0000002a090682a4 */ /* 0x000fe4000f8e0205 */
[----:B------:R-:W-:Y:S02]  /*4560*/  UIMAD UR14, UR15, UR4, UR14 ;  /* 0x000000040f0e72a4 */ /* 0x000fe4000f8e020e */
[----:B------:R-:W-:Y:S01]  /*4570*/  UIMAD UR13, UR46, UR7, UR13 ;  /* 0x000000072e0d72a4 */ /* 0x000fe2000f8e020d */
[----:B------:R-:W-:Y:S02]  /*4580*/  @!UP0 UMOV UR5, UR8 ;  /* 0x0000000800058c82 */ /* 0x000fe40008000000 */
[----:B------:R-:W-:Y:S02]  /*4590*/  UIMAD UR14, UR5, UR15, UR14 ;  /* 0x0000000f050e72a4 */ /* 0x000fe4000f8e020e */
[----:B------:R-:W-:Y:S11]  /*45a0*/  UIMAD UR13, UR6, UR46, UR13 ;  /* 0x0000002e060d72a4 */ /* 0x000ff6000f8e020d */
[----:B------:R-:W-:Y:S01]  /*45b0*/  @!UPT UIADD3 URZ, UPT, UPT, URZ, URZ, URZ ;  /* 0x000000fffffff290 */ /* 0x000fe2000fffe0ff */
.L_x_77:
[----:B------:R-:W3:Y:S01]  /*45c0*/  @!UP2 LDCU.128 UR8, c[0x0][0xb10] ;  /* 0x00016200ff08a7ac */ /* 0x000ee20008000c00 */
[C---:B------:R-:W-:Y:S02]  /*45d0*/  ISETP.NE.U32.AND P1, PT, R4.reuse, RZ, PT ;  /* 0x000000ff0400720c */ /* 0x040fe40003f25070 */
[----:B------:R-:W-:Y:S02]  /*45e0*/  ISETP.NE.U32.AND P0, PT, R4, RZ, PT ;  /* 0x000000ff0400720c */ /* 0x000fe40003f05070 */
[C---:B------:R-:W-:Y:S02]  /*45f0*/  ISETP.NE.AND.EX P1, PT, R5.reuse, RZ, PT, P1 ;  /* 0x000000ff0500720c */ /* 0x040fe40003f25310 */
[----:B------:R-:W-:Y:S01]  /*4600*/  ISETP.NE.AND.EX P0, PT, R5, RZ, PT, P0 ;  /* 0x000000ff0500720c */ /* 0x000fe20003f05300 */
[----:B------:R-:W4:Y:S01]  /*4610*/  @!UP2 LDCU UR5, c[0x0][0xb0c] ;  /* 0x00016180ff05a7ac */ /* 0x000f220008000800 */
[----:B------:R-:W-:Y:S01]  /*4620*/  SHF.L.U32 R9, R15, 0x1f, RZ ;  /* 0x0000001f0f097819 */ /* 0x000fe200000006ff */
[----:B------:R-:W-:Y:S02]  /*4630*/  USHF.L.U32 UR35, UR16, 0x6, URZ ;  /* 0x0000000610237899 */ /* 0x000fe400080006ff */
[----:B------:R-:W-:Y:S02]  /*4640*/  USHF.L.U32 UR34, UR20, 0x8, URZ ;  /* 0x0000000814227899 */ /* 0x000fe400080006ff */
[----:B---3--:R-:W-:Y:S07]  /*4650*/  UIMAD.WIDE.U32 UR6, UR14, UR8, URZ ;  /* 0x000000080e0672a5 */ /* 0x008fee000f8e00ff */
[----:B------:R-:W-:Y:S01]  /*4660*/  @!UP2 UMOV UR4, UR7 ;  /* 0x000000070004ac82 */ /* 0x000fe20008000000 */
[----:B----4-:R-:W-:Y:S02]  /*4670*/  @!UP2 UISETP.NE.AND UP0, UPT, UR5, 0x1, UPT ;  /* 0x000000010500a88c */ /* 0x010fe4000bf05270 */
[----:B------:R-:W-:Y:S02]  /*4680*/  @!UP2 USHF.R.U32.HI UR4, URZ, UR9, UR4 ;  /* 0x00000009ff04a299 */ /* 0x000fe40008011604 */
[----:B------:R-:W-:Y:S02]  /*4690*/  UIMAD.WIDE.U32 UR6, UR13, UR11, URZ ;  /* 0x0000000b0d0672a5 */ /* 0x000fe4000f8e00ff */
[----:B------:R-:W-:Y:S02]  /*46a0*/  @!UP2 USEL UR8, UR14, UR4, !UP0 ;  /* 0x000000040e08a287 */ /* 0x000fe4000c000000 */
[----:B------:R-:W-:Y:S03]  /*46b0*/  @!UP2 UISETP.NE.AND UP0, UPT, UR10, 0x1, UPT ;  /* 0x000000010a00a88c */ /* 0x000fe6000bf05270 */
[----:B------:R-:W-:Y:S02]  /*46c0*/  @!UP2 UMOV UR6, UR7 ;  /* 0x000000070006ac82 */ /* 0x000fe40008000000 */
[----:B------:R-:W3:Y:S02]  /*46d0*/  @!UP2 LDCU UR4, c[0x0][0xb20] ;  /* 0x00016400ff04a7ac */ /* 0x000ee40008000800 */
[----:B---3--:R-:W-:Y:S04]  /*46e0*/  @!UP2 USHF.R.U32.HI UR6, URZ, UR4, UR6 ;  /* 0x00000004ff06a299 */ /* 0x008fe80008011606 */
[----:B------:R-:W-:Y:S04]  /*46f0*/  @!UP2 USEL UR6, UR13, UR6, !UP0 ;  /* 0x000000060d06a287 */ /* 0x000fe8000c000000 */
[----:B------:R-:W-:Y:S02]  /*4700*/  @!UP2 UIADD3 UR4, UPT, UPT, -UR8, UR6, URZ ;  /* 0x000000060804a290 */ /* 0x000fe4000fffe1ff */
[----:B------:R-:W-:Y:S02]  /*4710*/  @!UP2 UIADD3 UR6, UPT, UPT, UR8, -UR6, URZ ;  /* 0x800000060806a290 */ /* 0x000fe4000fffe0ff */
[----:B------:R-:W-:Y:S02]  /*4720*/  @!UP2 UIMAD UR14, UR4, UR5, UR14 ;  /* 0x00000005040ea2a4 */ /* 0x000fe4000f8e020e */
[----:B------:R-:W-:Y:S01]  /*4730*/  @!UP2 UIMAD UR13, UR6, UR10, UR13 ;  /* 0x0000000a060da2a4 */ /* 0x000fe2000f8e020d */
[----:B------:R-:W-:Y:S11]  /*4740*/  BRA.U UP3, `(.L_x_78) ;  /* 0x0000000103107547 */ /* 0x000ff6000b800000 */
[----:B--2---:R-:W-:Y:S04]  /*4750*/  MOV R0, UR48 ;  /* 0x0000003000007c02 */ /* 0x004fe80008000f00 */
[----:B------:R-:W-:Y:S04]  /*4760*/  SHF.L.U32 R11, R0, 0x1f, RZ ;  /* 0x0000001f000b7819 */ /* 0x000fe800000006ff */
[----:B------:R-:W2:Y:S02]  /*4770*/  SYNCS.PHASECHK.TRANS64.TRYWAIT P2, [UR21+0x98], R11 ;  /* 0x0000980bff0075a7 */ /* 0x000ea40008041115 */
[----:B--2---:R-:W-:Y:S05]  /*4780*/  @!P2 BRA `(.L_x_79) ;  /* 0x0000005400d0a947 */ /* 0x004fea0003800000 */
.L_x_78:
[----:B------:R-:W-:Y:S05]  /*4790*/  @!P1 BRA `(.L_x_80) ;  /* 0x0000000000309947 */ /* 0x000fea0003800000 */
[----:B------:R-:W-:Y:S01]  /*47a0*/  ISETP.NE.U32.AND P1, PT, R2, RZ, PT ;  /* 0x000000ff0200720c */ /* 0x000fe20003f25070 */
[----:B------:R-:W3:Y:S01]  /*47b0*/  LDCU.64 UR4, c[0x0][0x358] ;  /* 0x00006b00ff0477ac */ /* 0x000ee20008000a00 */
[----:B------:R-:W-:Y:S02]  /*47c0*/  IMAD.MOV.U32 R85, RZ, RZ, 0x1 ;  /* 0x00000001ff557424 */ /* 0x000fe400078e00ff */
[----:B------:R-:W-:Y:S11]  /*47d0*/  ISETP.NE.AND.EX P1, PT, R3, RZ, PT, P1 ;  /* 0x000000ff0300720c */ /* 0x000ff60003f25310 */
[----:B------:R-:W-:Y:S02]  /*47e0*/  @!UPT UIADD3 URZ, UPT, UPT, URZ, URZ, URZ ;  /* 0x000000fffffff290 */ /* 0x000fe4000fffe0ff */
[----:B--2---:R-:W2:Y:S01]  /*47f0*/  @P1 LDC.64 R10, c[0x0][0x888] ;  /* 0x00022200ff0a1b82 */ /* 0x004ea20000000a00 */
[----:B------:R-:W-:Y:S04]  /*4800*/  @P1 IMAD R0, R4, UR36, RZ ;  /* 0x0000002404001c24 */ /* 0x000fe8000f8e02ff */
[----:B--2---:R-:W-:Y:S04]  /*4810*/  @P1 IMAD.WIDE R10, R0, 0x4, R10 ;  /* 0x00000004000a1825 */ /* 0x004fe800078e020a */
[----:B------:R-:W-:Y:S01]  /*4820*/  HFMA2 R0, -RZ, RZ, 0, 5.9604644775390625e-08 ;  /* 0x00000001ff007431 */ /* 0x000fe200000001ff */
[----:B---3-5:R3:W5:Y:S04]  /*4830*/  @P1 LDG.E R41, desc[UR4][R10.64] ;  /* 0x000000040a291981 */ /* 0x028768000c1e1900 */
[----:B------:R-:W-:Y:S01]  /*4840*/  @!P1 PRMT R85, R0, 0x7610, R85 ;  /* 0x0000761000559816 */ /* 0x000fe20000000055 */
[----:B---3--:R-:W4:Y:S06]  /*4850*/  @!P1 LDC R41, c[0x0][0x880] ;  /* 0x00022000ff299b82 */ /* 0x008f2c0000000800 */
.L_x_80:
[----:B----45:R-:W-:Y:S01]  /*4860*/  @!P0 FSETP.EQ.AND P1, PT, R41, RZ, PT ;  /* 0x000000ff2900820b */ /* 0x030fe20003f22000 */
[----:B------:R-:W-:Y:S01]  /*4870*/  @!UPT UIADD3 URZ, UPT, UPT, URZ, URZ, URZ ;  /* 0x000000fffffff290 */ /* 0x000fe2000fffe0ff */
[----:B------:R-:W-:Y:S11]  /*4880*/  @!P0 BRA `(.L_x_81) ;  /* 0x0000000000188947 */ /* 0x000ff60003800000 */
[----:B------:R-:W-:Y:S02]  /*4890*/  LOP3.LUT P0, RZ, R85, 0xff, RZ, 0xc0, !PT ;  /* 0x000000ff55ff7812 */ /* 0x000fe4000780c0ff */
[----:B------:R-:W-:Y:S04]  /*48a0*/  ISETP.NE.U32.AND P1, PT, R2, RZ, PT ;  /* 0x000000ff0200720c */ /* 0x000fe80003f25070 */
[----:B------:R-:W-:Y:S04]  /*48b0*/  ISETP.NE.AND.EX P1, PT, R3, RZ, PT, P1 ;  /* 0x000000ff0300720c */ /* 0x000fe80003f25310 */
[----:B------:R-:W-:Y:S03]  /*48c0*/  PLOP3.LUT P1, PT, P1, PT, PT, 0x8, 0x80 ;  /* 0x000000000080781c */ /* 0x000fe60000f2e170 */
[----:B------:R-:W-:Y:S11]  /*48d0*/  @P0 FSETP.EQ.AND P1, PT, R41, RZ, PT ;  /* 0x000000ff2900020b */ /* 0x000ff60003f22000 */
[----:B------:R-:W-:Y:S02]  /*48e0*/  @!UPT UIADD3 URZ, UPT, UPT, URZ, URZ, URZ ;  /* 0x000000fffffff290 */ /* 0x000fe4000fffe0ff */
.L_x_81:
[----:B------:R-:W3:Y:S01]  /*48f0*/  SYNCS.PHASECHK.TRANS64.TRYWAIT P2, [UR21+0x70], R9 ;  /* 0x00007009ff0075a7 */ /* 0x000ee20008041115 */
[----:B------:R-:W-:Y:S04]  /*4900*/  ELECT P0, URZ, PT ;  /* 0x0000000000ff782f */ /* 0x000fe80003800000 */
[----:B------:R-:W-:Y:S11]  /*4910*/  PLOP3.LUT P1, PT, P1, P0, PT, 0xf2, 0x2f ;  /* 0x00000000002f781c */ /* 0x000ff60000f21e72 */
[----:B------:R-:W-:Y:S02]  /*4920*/  @!UPT UIADD3 URZ, UPT, UPT, URZ, URZ, URZ ;  /* 0x000000fffffff290 */ /* 0x000fe4000fffe0ff */
[----:B------:R-:W-:Y:S05]  /*4930*/  @!P1 IADD3 R8, P0, PT, R16, 0x580, RZ ;  /* 0x0000058010089810 */ /* 0x000fea0007f1e0ff */
[----:B------:R-:W-:Y:S01]  /*4940*/  @!P1 IMAD.X R6, RZ, RZ, R17, P0 ;  /* 0x000000ffff069224 */ /* 0x000fe200000e0611 */
[----:B---3--:R-:W-:Y:S07]  /*4950*/  @!P2 BRA `(.L_x_82) ;  /* 0x000000540074a947 */ /* 0x008fee0003800000 */
.L_x_165:
[----:B------:R-:W-:Y:S01]  /*4960*/  @!P1 R2UR UR5, R8 ;  /* 0x00000000080592ca */ /* 0x000fe200000e0000 */
[----:B------:R-:W-:Y:S01]  /*4970*/  VOTEU.ALL UP0, P1 ;  /* 0x0000000000ff7886 */ /* 0x000fe20000800000 */
[----:B------:R-:W-:Y:S01]  /*4980*/  @!P1 R2UR UR4, R6 ;  /* 0x00000000060492ca */ /* 0x000fe200000e0000 */
[----:B--2---:R-:W-:Y:S01]  /*4990*/  @!P1 IMAD.MOV.U32 R0, RZ, RZ, 0x1000 ;  /* 0x00001000ff009424 */ /* 0x004fe200078e00ff */
[----:B------:R-:W-:Y:S01]  /*49a0*/  UMOV UR6, 0x0 ;  /* 0x0000000000067882 */ /* 0x000fe20000000000 */
[----:B------:R-:W-:Y:S01]  /*49b0*/  UMOV UR7, 0x10000000 ;  /* 0x1000000000077882 */ /* 0x000fe20000000000 */
[----:B------:R-:W-:Y:S01]  /*49c0*/  @!UP0 UIADD3 UR32, UPT, UPT, UR21, 0x200, URZ ;  /* 0x0000020015208890 */ /* 0x000fe2000fffe0ff */
[----:B------:R-:W-:Y:S01]  /*49d0*/  @!P1 IADD3 R8, P0, PT, R16, 0x580, RZ ;  /* 0x0000058010089810 */ /* 0x000fe20007f1e0ff */
[----:B------:R-:W-:Y:S04]  /*49e0*/  VOTEU.ALL UP0, P1 ;  /* 0x0000000000ff7886 */ /* 0x000fe80000800000 */
[----:B------:R-:W-:Y:S02]  /*49f0*/  @!P1 IMAD.X R6, RZ, RZ, R17, P0 ;  /* 0x000000ffff069224 */ /* 0x000fe400000e0611 */
[----:B------:R-:W-:Y:S02]  /*4a00*/  IMAD.U32 R10, RZ, RZ, UR5 ;  /* 0x00000005ff0a7e24 */ /* 0x000fe4000f8e00ff */
[----:B------:R-:W-:Y:S03]  /*4a10*/  IMAD.U32 R11, RZ, RZ, UR4 ;  /* 0x00000004ff0b7e24 */ /* 0x000fe6000f8e00ff */
[----:B------:R-:W-:Y:S02]  /*4a20*/  @!P1 R2UR UR4, R10 ;  /* 0x000000000a0492ca */ /* 0x000fe400000e0000 */
[----:B------:R-:W-:Y:S11]  /*4a30*/  @!P1 R2UR UR5, R11 ;  /* 0x000000000b0592ca */ /* 0x000ff600000e0000 */
[----:B------:R-:W-:Y:S02]  /*4a40*/  @!UPT UIADD3 URZ, UPT, UPT, URZ, URZ, URZ ;  /* 0x000000fffffff290 */ /* 0x000fe4000fffe0ff */
[----:B------:R2:W-:Y:S01]  /*4a50*/  @!UP0 UTMALDG.3D [UR32], [UR4], desc[UR6] ;  /* 0x00000620040085b4 */ /* 0x0005e20008011000 */
[----:B------:R2:W-:Y:S01]  /*4a60*/  @!P1 SYNCS.ARRIVE.TRANS64.RED.A0TR RZ, [UR21+0x50], R0 ;  /* 0x00005000ffff99a7 */ /* 0x0005e20008300415 */
[----:B------:R-:W-:Y:S01]  /*4a70*/  SYNCS.ARRIVE.TRANS64.RED.A1T0 RZ, [UR40], RZ ;  /* 0x000000ffffff79a7 */ /* 0x000fe20008100428 */
[----:B------:R-:W3:Y:S02]  /*4a80*/  SYNCS.PHASECHK.TRANS64.TRYWAIT P2, [UR21+0x78], R9 ;  /* 0x00007809ff0075a7 */ /* 0x000ee40008041115 */
[----:B--23--:R-:W-:Y:S05]  /*4a90*/  @!P2 BRA `(.L_x_83) ;  /* 0x00000054003ca947 */ /* 0x00cfea0003800000 */
.L_x_167:
        /* <DEDUP_REMOVED lines=8> */
[----:B------:R-:W-:Y:S01]  /*4b20*/  @!UP0 UIADD3 UR24, UPT, UPT, UR21, 0x1200, URZ ;  /* 0x0000120015188890 */ /* 0x000fe2000fffe0ff */
[----:B------:R-:W-:Y:S01]  /*4b30*/  VOTEU.ALL UP0, P1 ;  /* 0x0000000000ff7886 */ /* 0x000fe20000800000 */
[----:B------:R-:W-:Y:S01]  /*4b40*/  UMOV UR27, UR35 ;  /* 0x00000023001b7c82 */ /* 0x000fe20008000000 */
[----:B------:R-:W-:Y:S02]  /*4b50*/  UMOV UR28, UR36 ;  /* 0x00000024001c7c82 */ /* 0x000fe40008000000 */
[----:B------:R-:W-:Y:S02]  /*4b60*/  IMAD.U32 R10, RZ, RZ, UR5 ;  /* 0x00000005ff0a7e24 */ /* 0x000fe4000f8e00ff */
[----:B------:R-:W-:Y:S02]  /*4b70*/  IMAD.U32 R11, RZ, RZ, UR4 ;  /* 0x00000004ff0b7e24 */ /* 0x000fe4000f8e00ff */
[----:B------:R-:W-:Y:S01]  /*4b80*/  @!P1 IMAD.X R6, RZ, RZ, R17, P0 ;  /* 0x000000ffff069224 */ /* 0x000fe200000e0611 */
        /* <DEDUP_REMOVED lines=8> */
.L_x_169:
[----:B------:R-:W-:Y:S01]  /*4c10*/  @!P1 R2UR UR5, R8 ;  /* 0x00000000080592ca */ /* 0x000fe200000e0000 */
[----:B------:R-:W-:Y:S01]  /*4c20*/  VOTEU.ALL UP0, P1 ;  /* 0x0000000000ff7886 */ /* 0x000fe20000800000 */
[----:B------:R-:W-:Y:S01]  /*4c30*/  @!P1 R2UR UR4, R6 ;  /* 0x00000000060492ca */ /* 0x000fe200000e0000 */
[----:B--2---:R-:W-:Y:S01]  /*4c40*/  @!P1 IMAD.MOV.U32 R0, RZ, RZ, 0x1000 ;  /* 0x00001000ff009424 */ /* 0x004fe200078e00ff */
[----:B------:R-:W-:Y:S01]  /*4c50*/  UMOV UR6, 0x0 ;  /* 0x0000000000067882 */ /* 0x000fe20000000000 */
[----:B------:R-:W-:Y:S01]  /*4c60*/  UMOV UR7, 0x10000000 ;  /* 0x1000000000077882 */ /* 0x000fe20000000000 */
[----:B------:R-:W-:Y:S01]  /*4c70*/  @!UP0 UIADD3 UR18, UPT, UPT, UR34, 0x80, URZ ;  /* 0x0000008022128890 */ /* 0x000fe2000fffe0ff */
[----:B------:R-:W-:Y:S01]  /*4c80*/  VIADD R14, R14, 0x1 ;  /* 0x000000010e0e7836 */ /* 0x000fe20000000000 */
[----:B------:R-:W-:Y:S01]  /*4c90*/  @!UP0 UIADD3 UR16, UPT, UPT, UR21, 0x2200, URZ ;  /* 0x0000220015108890 */ /* 0x000fe2000fffe0ff */
[----:B------:R-:W-:Y:S01]  /*4ca0*/  VOTEU.ALL UP0, P1 ;  /* 0x0000000000ff7886 */ /* 0x000fe20000800000 */
[----:B------:R-:W-:Y:S01]  /*4cb0*/  UMOV UR19, UR35 ;  /* 0x0000002300137c82 */ /* 0x000fe20008000000 */
[----:B------:R-:W-:Y:S02]  /*4cc0*/  UMOV UR20, UR36 ;  /* 0x0000002400147c82 */ /* 0x000fe40008000000 */
        /* <DEDUP_REMOVED lines=10> */
.L_x_171:
[----:B------:R-:W-:Y:S01]  /*4d70*/  @!P1 IADD3 R6, P0, PT, R16, 0x580, RZ ;  /* 0x0000058010069810 */ /* 0x000fe20007f1e0ff */
[----:B------:R-:W-:Y:S01]  /*4d80*/  VOTEU.ALL UP0, P1 ;  /* 0x0000000000ff7886 */ /* 0x000fe20000800000 */
[----:B------:R-:W-:Y:S01]  /*4d90*/  UMOV UR6, 0x0 ;  /* 0x0000000000067882 */ /* 0x000fe20000000000 */
[----:B------:R-:W-:Y:S01]  /*4da0*/  UMOV UR7, 0x10000000 ;  /* 0x1000000000077882 */ /* 0x000fe20000000000 */
[----:B------:R-:W-:Y:S01]  /*4db0*/  @!P1 R2UR UR5, R6 ;  /* 0x00000000060592ca */ /* 0x000fe200000e0000 */
[----:B--2---:R-:W-:Y:S01]  /*4dc0*/  @!P1 IMAD.X R0, RZ, RZ, R17, P0 ;  /* 0x000000ffff009224 */ /* 0x004fe200000e0611 */
[----:B------:R-:W-:Y:S01]  /*4dd0*/  @!UP0 UIADD3 UR10, UPT, UPT, UR34, 0xc0, URZ ;  /* 0x000000c0220a8890 */ /* 0x000fe2000fffe0ff */
[----:B------:R-:W-:Y:S01]  /*4de0*/  R2UR UR16, R87 ;  /* 0x00000000571072ca */ /* 0x000fe200000e0000 */
[----:B------:R-:W-:Y:S01]  /*4df0*/  @!UP0 UIADD3 UR8, UPT, UPT, UR21, 0x3200, URZ ;  /* 0x0000320015088890 */ /* 0x000fe2000fffe0ff */
[----:B------:R-:W-:Y:S01]  /*4e00*/  ISETP.NE.AND P0, PT, R14, 0x2, PT ;  /* 0x000000020e00780c */ /* 0x000fe20003f05270 */
[----:B------:R-:W-:Y:S01]  /*4e10*/  @!UP0 UIADD3 UR9, UPT, UPT, UR21, 0x68, URZ ;  /* 0x0000006815098890 */ /* 0x000fe2000fffe0ff */
[----:B------:R-:W-:Y:S01]  /*4e20*/  @!P1 R2UR UR4, R0 ;  /* 0x00000000000492ca */ /* 0x000fe200000e0000 */
[----:B------:R-:W-:Y:S01]  /*4e30*/  VOTEU.ALL UP0, P1 ;  /* 0x0000000000ff7886 */ /* 0x000fe20000800000 */
[----:B------:R-:W-:Y:S01]  /*4e40*/  UMOV UR11, UR35 ;  /* 0x00000023000b7c82 */ /* 0x000fe20008000000 */
[----:B------:R-:W-:Y:S01]  /*4e50*/  UMOV UR12, UR36 ;  /* 0x00000024000c7c82 */ /* 0x000fe20008000000 */
[----:B------:R-:W-:Y:S01]  /*4e60*/  SEL R0, RZ, 0x1, P0 ;  /* 0x00000001ff007807 */ /* 0x000fe20000000000 */
[----:B------:R-:W-:Y:S01]  /*4e70*/  UIADD3 UR20, UPT, UPT, UR13, UR59, URZ ;  /* 0x0000003b0d147290 */ /* 0x000fe2000fffe0ff */
[----:B------:R-:W-:Y:S01]  /*4e80*/  IMAD.U32 R8, RZ, RZ, UR5 ;  /* 0x00000005ff087e24 */ /* 0x000fe2000f8e00ff */
[----:B------:R-:W-:Y:S01]  /*4e90*/  LOP3.LUT R15, R15, 0x1, RZ, 0x3c, !PT ;  /* 0x000000010f0f7812 */ /* 0x000fe200078e3cff */
[----:B------:R-:W-:Y:S01]  /*4ea0*/  UPLOP3.LUT UP3, UPT, UPT, UPT, UPT, 0x80, 0x8 ;  /* 0x000000000008789c */ /* 0x000fe20003f6f070 */
[----:B------:R-:W-:Y:S01]  /*4eb0*/  LOP3.LUT R13, R13, R0, RZ, 0x3c, !PT ;  /* 0x000000000d0d7212 */ /* 0x000fe200078e3cff */
[----:B------:R-:W-:Y:S01]  /*4ec0*/  UIADD3 UR16, UPT, UPT, UR14, UR16, URZ ;  /* 0x000000100e107290 */ /* 0x000fe2000fffe0ff */
[----:B------:R-:W-:Y:S01]  /*4ed0*/  SEL R14, R14, RZ, P0 ;  /* 0x000000ff0e0e7207 */ /* 0x000fe20000000000 */
[----:B------:R-:W-:Y:S01]  /*4ee0*/  UMOV UR36, UR29 ;  /* 0x0000001d00247c82 */ /* 0x000fe20008000000 */
[----:B------:R-:W-:Y:S01]  /*4ef0*/  IMAD.U32 R9, RZ, RZ, UR4 ;  /* 0x00000004ff097e24 */ /* 0x000fe2000f8e00ff */
[----:B------:R-:W-:Y:S04]  /*4f00*/  @!P1 R2UR UR4, R8 ;  /* 0x00000000080492ca */ /* 0x000fe800000e0000 */
[----:B------:R-:W-:Y:S11]  /*4f10*/  @!P1 R2UR UR5, R9 ;  /* 0x00000000090592ca */ /* 0x000ff600000e0000 */
[----:B------:R-:W-:Y:S02]  /*4f20*/  @!UPT UIADD3 URZ, UPT, UPT, URZ, URZ, URZ ;  /* 0x000000fffffff290 */ /* 0x000fe4000fffe0ff */
[----:B------:R2:W-:Y:S01]  /*4f30*/  @!UP0 UTMALDG.3D [UR8], [UR4], desc[UR6] ;  /* 0x00000608040085b4 */ /* 0x0005e20008011000 */
[----:B------:R2:W-:Y:S01]  /*4f40*/  @!P1 SYNCS.ARRIVE.TRANS64.RED.A0TR RZ, [UR21+0x68], R7 ;  /* 0x00006807ffff99a7 */ /* 0x0005e20008300415 */
[----:B------:R-:W-:Y:S01]  /*4f50*/  SYNCS.ARRIVE.TRANS64.RED.A1T0 RZ, [UR37], RZ ;  /* 0x000000ffffff79a7 */ /* 0x000fe20008100425 */
[----:B------:R-:W-:Y:S05]  /*4f60*/  BRA.U UP1, `(.L_x_86) ;  /* 0xfffffff101747547 */ /* 0x000fea000b83ffff */
[----:B------:R-:W-:-:S04]  /*4f70*/  SHF.L.U32 R3, R15, 0x1f, RZ ;  /* 0x0000001f0f037819 */ /* 0x000fc800000006ff */
[----:B------:R-:W3:Y:S02]  /*4f80*/  SYNCS.PHASECHK.TRANS64.TRYWAIT P0, [UR21+0x70], R3 ;  /* 0x00007003ff0075a7 */ /* 0x000ee40008001115 */
[----:B---3--:R-:W-:Y:S05]  /*4f90*/  @!P0 BRA `(.L_x_87) ;  /* 0x0000005000448947 */ /* 0x008fea0003800000 */
.L_x_173:
[----:B------:R-:W4:Y:S02]  /*4fa0*/  SYNCS.PHASECHK.TRANS64.TRYWAIT P0, [UR21+0x78], R3 ;  /* 0x00007803ff0075a7 */ /* 0x000f240008001115 */
[----:B----4-:R-:W-:Y:S05]  /*4fb0*/  @!P0 BRA `(.L_x_88) ;  /* 0x0000005000548947 */ /* 0x010fea0003800000 */
.L_x_175:
[----:B------:R-:W4:Y:S02]  /*4fc0*/  SYNCS.PHASECHK.TRANS64.TRYWAIT P0, [UR21+0x80], R3 ;  /* 0x00008003ff0075a7 */ /* 0x000f240008001115 */
[----:B----4-:R-:W-:Y:S05]  /*4fd0*/  @!P0 BRA `(.L_x_89) ;  /* 0x0000005000648947 */ /* 0x010fea0003800000 */
.L_x_177:
[----:B---3--:R-:W-:-:S07]  /*4fe0*/  MOV R0, UR21 ;  /* 0x0000001500007c02 */ /* 0x008fce0008000f00 */
.L_x_90:
[----:B---3--:R-:W-:-:S04]  /*4ff0*/  SHF.L.U32 R3, R15, 0x1f, RZ ;  /* 0x0000001f0f037819 */ /* 0x008fc800000006ff */
[----:B------:R3:W4:Y:S03]  /*5000*/  SYNCS.PHASECHK.TRANS64.TRYWAIT P0, [R0+URZ+0x88], R3 ;  /* 0x00008803000075a7 */ /* 0x00072600080011ff */
[----:B----4-:R-:W-:Y:S05]  /*5010*/  @!P0 NANOSLEEP.SYNCS 0x989680 ;  /* 0x009896800000895d */ /* 0x010fea0003900000 */
[----:B------:R-:W4:Y:S02]  /*5020*/  @!P0 SYNCS.PHASECHK.TRANS64 P0, [R0+URZ+0x88], R3 ;  /* 0x00008803000085a7 */ /* 0x000f2400080010ff */
[----:B-12-4-:R-:W-:Y:S05]  /*5030*/  @P0 EXIT ;  /* 0x000000000000094d */ /* 0x016fea0003800000 */
[----:B------:R-:W-:Y:S05]  /*5040*/  BRA `(.L_x_90) ;  /* 0xfffffffc00e87947 */ /* 0x000fea000383ffff */
.L_x_75:
[----:B------:R-:W-:-:S06]  /*5050*/  UISETP.GE.AND UP0, UPT, UR17, 0x4, UPT ;  /* 0x000000041100788c */ /* 0x000fcc000bf06270 */
[----:B------:R-:W-:-:S13]  /*5060*/  PLOP3.LUT P0, PT, PT, PT, UP0, 0x80, 0x8 ;  /* 0x000000000008781c */ /* 0x000fda0003f0f008 */
[----:B------:R-:W-:Y:S05]  /*5070*/  @!P0 EXIT ;  /* 0x000000000000894d */ /* 0x000fea0003800000 */
[----:B------:R-:W1:Y:S08]  /*5080*/  S2UR UR4, SR_CgaCtaId ;  /* 0x00000000000479c3 */ /* 0x000e700000008800 */
[----:B------:R-:W-:Y:S01]  /*5090*/  BAR.SYNC.DEFER_BLOCKING 0x6, 0xa0 ;  /* 0x0182800000007b1d */ /* 0x000fe20000010000 */
[C---:B------:R-:W-:Y:S01]  /*50a0*/  IMAD.SHL.U32 R7, R95.reuse, 0x40, RZ ;  /* 0x000000405f077824 */ /* 0x040fe200078e00ff */
[C---:B------:R-:W-:Y:S01]  /*50b0*/  LOP3.LUT R97, R95.reuse, 0x60, RZ, 0xc0, !PT ;  /* 0x000000605f617812 */ /* 0x040fe200078ec0ff */
[----:B------:R-:W-:-:S02]  /*50c0*/  IMAD.SHL.U32 R4, R95, 0x20, RZ ;  /* 0x000000205f047824 */ /* 0x000fc400078e00ff */
[----:B------:R-:W-:Y:S02]  /*50d0*/  HFMA2 R36, -RZ, RZ, 0, 0 ;  /* 0x00000000ff247431 */ /* 0x000fe400000001ff */
[----:B------:R-:W-:Y:S01]  /*50e0*/  IMAD.SHL.U32 R6, R95, 0x2, RZ ;  /* 0x000000025f067824 */ /* 0x000fe200078e00ff */
[----:B------:R-:W-:Y:S01]  /*50f0*/  UMOV UR44, 0x400 ;  /* 0x00000400002c7882 */ /* 0x000fe20000000000 */
[----:B------:R-:W2:Y:S01]  /*5100*/  LDC.64 R82, c[0x0][0x8b0] ;  /* 0x00022c00ff527b82 */ /* 0x000ea20000000a00 */
[----:B------:R-:W-:Y:S01]  /*5110*/  LOP3.LUT R5, R7, 0x180, RZ, 0xc0, !PT ;  /* 0x0000018007057812 */ /* 0x000fe200078ec0ff */
[----:B------:R-:W-:Y:S01]  /*5120*/  IMAD.U32 R37, R95, 0x10000, RZ ;  /* 0x000100005f257824 */ /* 0x000fe200078e00ff */
[----:B------:R-:W-:Y:S01]  /*5130*/  LOP3.LUT R4, R4, 0xc00, RZ, 0xc0, !PT ;  /* 0x00000c0004047812 */ /* 0x000fe200078ec0ff */
[----:B------:R-:W-:Y:S01]  /*5140*/  IMAD.MOV.U32 R94, RZ, RZ, RZ ;  /* 0x000000ffff5e7224 */ /* 0x000fe200078e00ff */
[----:B------:R-:W-:Y:S01]  /*5150*/  LOP3.LUT R6, R5, 0x20, R6, 0xf8, !PT ;  /* 0x0000002005067812 */ /* 0x000fe200078ef806 */
[----:B------:R-:W-:Y:S01]  /*5160*/  IMAD.SHL.U32 R5, R95, 0x8, RZ ;  /* 0x000000085f057824 */ /* 0x000fe200078e00ff */
[----:B------:R-:W-:Y:S01]  /*5170*/  LOP3.LUT R4, R4, 0x40, R7, 0xf8, !PT ;  /* 0x0000004004047812 */ /* 0x000fe200078ef807 */
[----:B------:R-:W3:Y:S01]  /*5180*/  LDC.64 R80, c[0x0][0x8a8] ;  /* 0x00022a00ff507b82 */ /* 0x000ee20000000a00 */
[----:B------:R-:W-:Y:S01]  /*5190*/  LOP3.LUT R37, R37, 0x600000, RZ, 0xc0, !PT ;  /* 0x0060000025257812 */ /* 0x000fe200078ec0ff */
[----:B------:R-:W-:Y:S01]  /*51a0*/  IMAD.MOV.U32 R89, RZ, RZ, RZ ;  /* 0x000000ffff597224 */ /* 0x000fe200078e00ff */
[----:B------:R-:W-:-:S02]  /*51b0*/  LOP3.LUT R95, R95, 0x2, RZ, 0xc0, !PT ;  /* 0x000000025f5f7812 */ /* 0x000fc400078ec0ff */
[----:B------:R-:W-:Y:S02]  /*51c0*/  CS2R R92, SRZ ;  /* 0x00000000005c7805 */ /* 0x000fe4000001ff00 */
[----:B------:R-:W-:Y:S01]  /*51d0*/  LOP3.LUT R5, R6, 0x30, R5, 0x78, !PT ;  /* 0x0000003006057812 */ /* 0x000fe200078e7805 */
[----:B------:R-:W4:Y:S01]  /*51e0*/  LDCU UR57, c[0x0][0x370] ;  /* 0x00006e00ff3977ac */ /* 0x000f220008000800 */
[----:B------:R-:W-:Y:S01]  /*51f0*/  LOP3.LUT R4, R4, 0x200, R7, 0xf8, !PT ;  /* 0x0000020004047812 */ /* 0x000fe200078ef807 */
[----:B------:R-:W-:Y:S01]  /*5200*/  IMAD.MOV R90, RZ, RZ, -R95 ;  /* 0x000000ffff5a7224 */ /* 0x000fe200078e0a5f */
[----:B------:R-:W-:Y:S01]  /*5210*/  MOV R91, RZ ;  /* 0x000000ff005b7202 */ /* 0x000fe20000000f00 */
[----:B-1----:R-:W-:Y:S01]  /*5220*/  ULEA UR44, UR4, UR44, 0x18 ;  /* 0x0000002c042c7291 */ /* 0x002fe2000f8ec0ff */
[----:B------:R-:W-:Y:S01]  /*5230*/  LOP3.LUT R84, R4, R5, RZ, 0xfc, !PT ;  /* 0x0000000504547212 */ /* 0x000fe200078efcff */
[----:B------:R-:W1:Y:S02]  /*5240*/  LDCU.64 UR62, c[0x0][0x348] ;  /* 0x00006900ff3e77ac */ /* 0x000e640008000a00 */
[----:B------:R-:W-:-:S02]  /*5250*/  UIADD3 UR4, UPT, UPT, UR44, 0x4200, URZ ;  /* 0x000042002c047890 */ /* 0x000fc4000fffe0ff */
[----:B------:R-:W-:-:S03]  /*5260*/  UIADD3 UR5, UPT, UPT, UR44, 0x200, URZ ;  /* 0x000002002c057890 */ /* 0x000fc6000fffe0ff */
[----:B------:R-:W4:Y:S01]  /*5270*/  LDS R0, [UR44+0x150] ;  /* 0x0001502cff007984 */ /* 0x000f220008000800 */
[----:B------:R-:W1:Y:S01]  /*5280*/  LDCU UR43, c[0x0][0xb0c] ;  /* 0x00016180ff2b77ac */ /* 0x000e620008000800 */
[----:B------:R-:W-:Y:S02]  /*5290*/  IMAD.U32 R96, RZ, RZ, UR4 ;  /* 0x00000004ff607e24 */ /* 0x000fe4000f8e00ff */
[----:B------:R-:W-:Y:S01]  /*52a0*/  IMAD.U32 R98, RZ, RZ, UR5 ;  /* 0x00000005ff627e24 */ /* 0x000fe2000f8e00ff */
[----:B------:R-:W1:Y:S01]  /*52b0*/  LDCU UR39, c[0x0][0xb30] ;  /* 0x00016600ff2777ac */ /* 0x000e620008000800 */
[----:B------:R-:W1:Y:S01]  /*52c0*/  LDCU.64 UR46, c[0x0][0x888] ;  /* 0x00011100ff2e77ac */ /* 0x000e620008000a00 */
[----:B------:R-:W1:Y:S01]  /*52d0*/  LDCU.64 UR40, c[0x0][0xb28] ;  /* 0x00016500ff2877ac */ /* 0x000e620008000a00 */
[----:B------:R-:W1:Y:S01]  /*52e0*/  LDCU.64 UR60, c[0x0][0x890] ;  /* 0x00011200ff3c77ac */ /* 0x000e620008000a00 */
[----:B------:R-:W1:Y:S01]  /*52f0*/  LDCU.128 UR52, c[0x0][0xb10] ;  /* 0x00016200ff3477ac */ /* 0x000e620008000c00 */
[----:B------:R-:W1:Y:S02]  /*5300*/  LDCU UR56, c[0x0][0x374] ;  /* 0x00006e80ff3877ac */ /* 0x000e640008000800 */
[----:B-1234-:R-:W-:-:S07]  /*5310*/  IMAD.IADD R37, R0, 0x1, R37 ;  /* 0x0000000100257824 */ /* 0x01efce00078e0225 */
.L_x_132:
[C---:B------:R-:W-:Y:S02]  /*5320*/  LEA R3, R89.reuse, UR44, 0x3 ;  /* 0x0000002c59037c11 */ /* 0x040fe4000f8e18ff */
[----:B------:R-:W-:Y:S02]  /*5330*/  SHF.L.U32 R0, R92, 0x1f, RZ ;  /* 0x0000001f5c007819 */ /* 0x000fe400000006ff */
[----:B------:R-:W-:Y:S02]  /*5340*/  LEA R5, R89, UR44, 0x4 ;  /* 0x0000002c59057c11 */ /* 0x000fe4000f8e20ff */
[----:B-1----:R-:W1:Y:S02]  /*5350*/  SYNCS.PHASECHK.TRANS64.TRYWAIT P0, [R3+URZ+0xa0], R0 ;  /* 0x0000a000030075a7 */ /* 0x002e6400080011ff */
[----:B-1----:R-:W-:Y:S05]  /*5360*/  @!P0 BRA `(.L_x_91) ;  /* 0x0000004c00988947 */ /* 0x002fea0003800000 */
.L_x_178:
        /* <DEDUP_REMOVED lines=11> */
[----:B------:R-:W-:Y:S01]  /*5420*/  PLOP3.LUT P0, PT, PT, PT, UP1, 0x80, 0x8 ;  /* 0x000000000008781c */ /* 0x000fe20003f0f018 */
[----:B------:R-:W-:Y:S11]  /*5430*/  UP2UR UR45, UPR, URZ, 0x2 ;  /* 0x00000002ff2d7883 */ /* 0x000ff60008000000 */
[----:B------:R-:W-:Y:S01]  /*5440*/  @!UPT UIADD3 URZ, UPT, UPT, URZ, URZ, URZ ;  /* 0x000000fffffff290 */ /* 0x000fe2000fffe0ff */
[----:B-1----:R-:W-:Y:S02]  /*5450*/  @P0 SHF.R.U32.HI R0, RZ, 0x10, R5 ;  /* 0x00000010ff000819 */ /* 0x002fe40000011605 */
        /* <DEDUP_REMOVED lines=12> */
[----:B------:R-:W2:Y:S01]  /*5520*/  LDCU UR12, c[0x0][0xb20] ;  /* 0x00016400ff0c77ac */ /* 0x000ea20008000800 */
[----:B------:R-:W-:Y:S02]  /*5530*/  UIMAD.WIDE.U32 UR4, UR56, UR55, URZ ;  /* 0x00000037380472a5 */ /* 0x000fe4000f8e00ff */
[----:B------:R-:W-:Y:S02]  /*5540*/  UIMAD.WIDE.U32 UR6, UR57, UR52, URZ ;  /* 0x00000034390672a5 */ /* 0x000fe4000f8e00ff */
[----:B------:R-:W-:Y:S02]  /*5550*/  UISETP.NE.AND UP0, UPT, UR54, 0x1, UPT ;  /* 0x000000013600788c */ /* 0x000fe4000bf05270 */
[----:B------:R-:W-:Y:S02]  /*5560*/  UIMAD.WIDE.U32 UR8, UR37, UR55, URZ ;  /* 0x00000037250872a5 */ /* 0x000fe4000f8e00ff */
[----:B------:R-:W-:Y:S02]  /*5570*/  UIMAD.WIDE.U32 UR10, UR38, UR52, URZ ;  /* 0x00000034260a72a5 */ /* 0x000fe4000f8e00ff */
[----:B------:R-:W-:Y:S02]  /*5580*/  UISETP.NE.AND UP1, UPT, UR43, 0x1, UPT ;  /* 0x000000012b00788c */ /* 0x000fe4000bf25270 */
[----:B------:R-:W-:Y:S01]  /*5590*/  UISETP.NE.AND UP2, UPT, UR42, 0x1, UPT ;  /* 0x000000012a00788c */ /* 0x000fe2000bf45270 */
[----:B------:R-:W-:Y:S02]  /*55a0*/  UMOV UR4, UR5 ;  /* 0x0000000500047c82 */ /* 0x000fe40008000000 */
[----:B--2---:R-:W-:Y:S03]  /*55b0*/  USHF.R.U32.HI UR5, URZ, UR12, UR4 ;  /* 0x0000000cff057299 */ /* 0x004fe60008011604 */
[----:B------:R-:W-:Y:S02]  /*55c0*/  UMOV UR4, UR7 ;  /* 0x0000000700047c82 */ /* 0x000fe40008000000 */
[----:B------:R-:W-:Y:S02]  /*55d0*/  USHF.R.U32.HI UR7, URZ, UR53, UR4 ;  /* 0x00000035ff077299 */ /* 0x000fe40008011604 */
[----:B------:R-:W-:Y:S02]  /*55e0*/  USEL UR4, UR56, UR5, !UP0 ;  /* 0x0000000538047287 */ /* 0x000fe4000c000000 */
[----:B------:R-:W-:Y:S01]  /*55f0*/  USEL UR7, UR57, UR7, !UP1 ;  /* 0x0000000739077287 */ /* 0x000fe2000c800000 */
[----:B------:R-:W-:Y:S01]  /*5600*/  UMOV UR5, UR9 ;  /* 0x0000000900057c82 */ /* 0x000fe20008000000 */
[----:B------:R-:W-:Y:S02]  /*5610*/  UIMAD.WIDE.U32 UR8, UR4, UR40, URZ ;  /* 0x00000028040872a5 */ /* 0x000fe4000f8e00ff */
[----:B------:R-:W-:Y:S03]  /*5620*/  USHF.R.U32.HI UR6, URZ, UR12, UR5 ;  /* 0x0000000cff067299 */ /* 0x000fe60008011605 */
[----:B------:R-:W-:Y:S01]  /*5630*/  UMOV UR5, UR11 ;  /* 0x0000000b00057c82 */ /* 0x000fe20008000000 */
[----:B------:R-:W-:Y:S02]  /*5640*/  UIMAD.WIDE.U32 UR10, UR7, UR40, URZ ;  /* 0x00000028070a72a5 */ /* 0x000fe4000f8e00ff */
[----:B------:R-:W-:Y:S02]  /*5650*/  USHF.R.U32.HI UR12, URZ, UR53, UR5 ;  /* 0x00000035ff0c7299 */ /* 0x000fe40008011605 */
[----:B------:R-:W-:Y:S01]  /*5660*/  USEL UR6, UR37, UR6, !UP0 ;  /* 0x0000000625067287 */ /* 0x000fe2000c000000 */
[----:B------:R-:W-:Y:S02]  /*5670*/  UMOV UR5, UR9 ;  /* 0x0000000900057c82 */ /* 0x000fe40008000000 */
[----:B------:R-:W-:Y:S01]  /*5680*/  UMOV UR10, UR11 ;  /* 0x0000000b000a7c82 */ /* 0x000fe20008000000 */
[----:B------:R-:W-:Y:S02]  /*5690*/  @UP2 USHF.R.U32.HI UR4, URZ, UR41, UR5 ;  /* 0x00000029ff042299 */ /* 0x000fe40008011605 */
[----:B------:R-:W-:Y:S02]  /*56a0*/  @UP2 USHF.R.U32.HI UR7, URZ, UR41, UR10 ;  /* 0x00000029ff072299 */ /* 0x000fe4000801160a */
[----:B------:R-:W-:Y:S02]  /*56b0*/  UIMAD UR4, UR42, UR4, URZ ;  /* 0x000000042a0472a4 */ /* 0x000fe4000f8e02ff */
        /* <DEDUP_REMOVED lines=8> */
[----:B------:R-:W-:Y:S02]  /*5740*/  USEL UR11, UR6, UR4, !UP2 ;  /* 0x00000004060b7287 */ /* 0x000fe4000d000000 */
[----:B------:R-:W-:Y:S02]  /*5750*/  UIADD3 UR8, UPT, UPT, -UR5, URZ, URZ ;  /* 0x000000ff05087290 */ /* 0x000fe4000fffe1ff */
[----:B------:R-:W-:Y:S01]  /*5760*/  UIADD3 UR10, UPT, UPT, -UR11, URZ, URZ ;  /* 0x000000ff0b0a7290 */ /* 0x000fe2000fffe1ff */
[----:B------:R-:W-:Y:S01]  /*5770*/  @!UP0 UMOV UR4, UR9 ;  /* 0x0000000900048c82 */ /* 0x000fe20008000000 */
[----:B------:R-:W-:Y:S02]  /*5780*/  UIADD3 UR9, UPT, UPT, -UR6, URZ, URZ ;  /* 0x000000ff06097290 */ /* 0x000fe4000fffe1ff */
[----:B------:R-:W-:Y:S02]  /*5790*/  @!UP0 USHF.R.U32.HI UR4, URZ, UR41, UR4 ;  /* 0x00000029ff048299 */ /* 0x000fe40008011604 */
[----:B------:R-:W-:Y:S02]  /*57a0*/  UIMAD UR10, UR42, UR10, UR6 ;  /* 0x0000000a2a0a72a4 */ /* 0x000fe4000f8e0206 */
[----:B------:R-:W-:Y:S04]  /*57b0*/  @!UP0 USEL UR4, UR5, UR4, !UP2 ;  /* 0x0000000405048287 */ /* 0x000fe8000d000000 */
[----:B------:R-:W-:Y:S02]  /*57c0*/  @!UP0 UIMAD UR10, UR7, UR10, UR4 ;  /* 0x0000000a070a82a4 */ /* 0x000fe4000f8e0204 */
[----:B------:R-:W-:Y:S02]  /*57d0*/  @!UP0 UIADD3 UR11, UPT, UPT, UR11, -UR4, URZ ;  /* 0x800000040b0b8290 */ /* 0x000fe4000fffe0ff */
[----:B------:R-:W-:Y:S02]  /*57e0*/  UIMAD UR7, UR43, UR8, UR38 ;  /* 0x000000082b0772a4 */ /* 0x000fe4000f8e0226 */
[----:B------:R-:W-:Y:S02]  /*57f0*/  @!UP0 UIMAD UR6, UR11, UR42, UR5 ;  /* 0x0000002a0b0682a4 */ /* 0x000fe4000f8e0205 */
[----:B------:R-:W-:Y:S01]  /*5800*/  UIMAD UR4, UR54, UR9, UR37 ;  /* 0x00000009360472a4 */ /* 0x000fe2000f8e0225 */
[----:B------:R-:W-:Y:S02]  /*5810*/  @!UP0 UMOV UR5, UR10 ;  /* 0x0000000a00058c82 */ /* 0x000fe40008000000 */
[----:B------:R-:W-:Y:S02]  /*5820*/  UIMAD UR38, UR5, UR43, UR7 ;  /* 0x0000002b052672a4 */ /* 0x000fe4000f8e0207 */
[----:B------:R-:W-:Y:S11]  /*5830*/  UIMAD UR37, UR6, UR54, UR4 ;  /* 0x00000036062572a4 */ /* 0x000ff6000f8e0204 */
[----:B------:R-:W-:Y:S01]  /*5840*/  @!UPT UIADD3 URZ, UPT, UPT, URZ, URZ, URZ ;  /* 0x000000fffffff290 */ /* 0x000fe2000fffe0ff */
.L_x_92:
[----:B------:R-:W-:Y:S01]  /*5850*/  UISETP.NE.AND UP0, UPT, UR39, 0x1, UPT ;  /* 0x000000012700788c */ /* 0x000fe2000bf05270 */
[----:B------:R-:W-:Y:S01]  /*5860*/  IADD3 R89, PT, PT, R89, 0x1, RZ ;  /* 0x0000000159597810 */ /* 0x000fe20007ffe0ff */
[----:B------:R-:W-:Y:S02]  /*5870*/  UIADD3 UR11, UPT, UPT, UR44, 0x200, URZ ;  /* 0x000002002c0b7890 */ /* 0x000fe4000fffe0ff */
[----:B------:R-:W-:Y:S02]  /*5880*/  USHF.L.U32 UR50, UR16, 0x6, URZ ;  /* 0x0000000610327899 */ /* 0x000fe400080006ff */
[----:B------:R-:W-:Y:S05]  /*5890*/  USHF.L.U32 UR49, UR20, 0x8, URZ ;  /* 0x0000000814317899 */ /* 0x000fea00080006ff */
[----:B------:R-:W2:Y:S01]  /*58a0*/  @!UP0 LDCU.128 UR12, c[0x0][0xb10] ;  /* 0x00016200ff0c87ac */ /* 0x000ea20008000c00 */
[----:B------:R-:W3:Y:S01]  /*58b0*/  @!UP0 LDCU UR5, c[0x0][0xb0c] ;  /* 0x00016180ff0587ac */ /* 0x000ee20008000800 */
[----:B------:R-:W4:Y:S01]  /*58c0*/  @!UP0 LDCU UR10, c[0x0][0xb20] ;  /* 0x00016400ff0a87ac */ /* 0x000f220008000800 */
[----:B--2---:R-:W-:Y:S02]  /*58d0*/  UIMAD.WIDE.U32 UR8, UR38, UR12, URZ ;  /* 0x0000000c260872a5 */ /* 0x004fe4000f8e00ff */
[----:B------:R-:W-:Y:S02]  /*58e0*/  UIMAD.WIDE.U32 UR6, UR37, UR15, URZ ;  /* 0x0000000f250672a5 */ /* 0x000fe4000f8e00ff */
[----:B------:R-:W-:Y:S03]  /*58f0*/  @!UP0 UISETP.NE.AND UP1, UPT, UR14, 0x1, UPT ;  /* 0x000000010e00888c */ /* 0x000fe6000bf25270 */
[----:B------:R-:W-:Y:S01]  /*5900*/  @!UP0 UMOV UR4, UR9 ;  /* 0x0000000900048c82 */ /* 0x000fe20008000000 */
[----:B---3--:R-:W-:Y:S02]  /*5910*/  @!UP0 UISETP.NE.AND UP2, UPT, UR5, 0x1, UPT ;  /* 0x000000010500888c */ /* 0x008fe4000bf45270 */
[----:B------:R-:W-:Y:S01]  /*5920*/  @!UP0 USHF.R.U32.HI UR4, URZ, UR13, UR4 ;  /* 0x0000000dff048299 */ /* 0x000fe20008011604 */
[----:B------:R-:W-:Y:S02]  /*5930*/  @!UP0 UMOV UR6, UR7 ;  /* 0x0000000700068c82 */ /* 0x000fe40008000000 */
[----:B----4-:R-:W-:Y:S02]  /*5940*/  @!UP0 USHF.R.U32.HI UR6, URZ, UR10, UR6 ;  /* 0x0000000aff068299 */ /* 0x010fe40008011606 */
[----:B------:R-:W-:Y:S02]  /*5950*/  @!UP0 USEL UR7, UR38, UR4, !UP2 ;  /* 0x0000000426078287 */ /* 0x000fe4000d000000 */
[----:B------:R-:W-:Y:S04]  /*5960*/  @!UP0 USEL UR6, UR37, UR6, !UP1 ;  /* 0x0000000625068287 */ /* 0x000fe8000c800000 */
[----:B------:R-:W-:Y:S02]  /*5970*/  @!UP0 UIADD3 UR4, UPT, UPT, -UR7, UR6, URZ ;  /* 0x0000000607048290 */ /* 0x000fe4000fffe1ff */
[----:B------:R-:W-:Y:S02]  /*5980*/  @!UP0 UIADD3 UR6, UPT, UPT, UR7, -UR6, URZ ;  /* 0x8000000607068290 */ /* 0x000fe4000fffe0ff */
[----:B------:R-:W-:Y:S02]  /*5990*/  @!UP0 UIMAD UR38, UR4, UR5, UR38 ;  /* 0x00000005042682a4 */ /* 0x000fe4000f8e0226 */
[----:B------:R-:W-:Y:S02]  /*59a0*/  @!UP0 UIMAD UR37, UR6, UR14, UR37 ;  /* 0x0000000e062582a4 */ /* 0x000fe4000f8e0225 */
[----:B------:R-:W-:Y:S09]  /*59b0*/  ULOP3.LUT UP0, URZ, UR11, 0x1b0, URZ, 0xc0, !UPT ;  /* 0x000001b00bff7892 */ /* 0x000ff2000f80c0ff */
[----:B------:R-:W-:Y:S05]  /*59c0*/  BRA.U !UP0, `(.L_x_93) ;  /* 0x0000000108407547 */ /* 0x000fea000b800000 */
[----:B------:R-:W2:Y:S01]  /*59d0*/  LDCU.64 UR8, c[0x4][0x88] ;  /* 0x01001100ff0877ac */ /* 0x000ea20008000a00 */
[----:B------:R-:W-:Y:S01]  /*59e0*/  MOV R3, 0x0 ;  /* 0x0000000000037802 */ /* 0x000fe20000000f00 */
[----:B------:R-:W-:Y:S02]  /*59f0*/  HFMA2 R12, -RZ, RZ, 0, 5.9604644775390625e-08 ;  /* 0x00000001ff0c7431 */ /* 0x000fe400000001ff */
[----:B------:R-:W-:Y:S02]  /*5a00*/  IMAD.MOV.U32 R8, RZ, RZ, 0x70 ;  /* 0x00000070ff087424 */ /* 0x000fe400078e00ff */
[----:B------:R-:W-:Y:S01]  /*5a10*/  IMAD.MOV.U32 R13, RZ, RZ, RZ ;  /* 0x000000ffff0d7224 */ /* 0x000fe200078e00ff */
[----:B------:R-:W3:Y:S01]  /*5a20*/  LDCU.64 UR6, c[0x4][0x90] ;  /* 0x01001200ff0677ac */ /* 0x000ee20008000a00 */
[----:B------:R-:W4:Y:S01]  /*5a30*/  LDC.64 R2, c[0x4][R3] ;  /* 0x0100000003027b82 */ /* 0x000f220000000a00 */
[----:B------:R-:W1:Y:S01]  /*5a40*/  LDCU.64 UR4, c[0x4][0x8] ;  /* 0x01000100ff0477ac */ /* 0x000e620008000a00 */
[----:B--2---:R-:W-:Y:S01]  /*5a50*/  MOV R5, UR9 ;  /* 0x0000000900057c02 */ /* 0x004fe20008000f00 */
[----:B------:R-:W-:Y:S01]  /*5a60*/  IMAD.U32 R4, RZ, RZ, UR8 ;  /* 0x00000008ff047e24 */ /* 0x000fe2000f8e00ff */
[----:B---3--:R-:W-:Y:S01]  /*5a70*/  MOV R7, UR7 ;  /* 0x0000000700077c02 */ /* 0x008fe20008000f00 */
[----:B------:R-:W-:Y:S01]  /*5a80*/  IMAD.U32 R6, RZ, RZ, UR6 ;  /* 0x00000006ff067e24 */ /* 0x000fe2000f8e00ff */
[----:B-1----:R-:W-:Y:S01]  /*5a90*/  MOV R11, UR5 ;  /* 0x00000005000b7c02 */ /* 0x002fe20008000f00 */
[----:B------:R-:W-:Y:S02]  /*5aa0*/  IMAD.U32 R10, RZ, RZ, UR4 ;  /* 0x00000004ff0a7e24 */ /* 0x000fe4000f8e00ff */
[----:B------:R-:W-:Y:S07]  /*5ab0*/  LEPC R20, `(.L_x_93) ;  /* 0x000000001014794e */ /* 0x000fee0000000000 */
[----:B----45:R-:W-:Y:S05]  /*5ac0*/  CALL.ABS.NOINC R2 ;  /* 0x0000000002007343 */ /* 0x030fea0003c00000 */
.L_x_93:
[----:B------:R-:W-:Y:S01]  /*5ad0*/  LOP3.LUT P0, RZ, R96, 0x1b0, RZ, 0xc0, !PT ;  /* 0x000001b060ff7812 */ /* 0x000fe2000780c0ff */
[----:B------:R-:W-:Y:S11]  /*5ae0*/  BSSY.RECONVERGENT B6, `(.L_x_94) ;  /* 0x0000013000067945 */ /* 0x000ff60003800200 */
[----:B------:R-:W-:Y:S01]  /*5af0*/  @!UPT UIADD3 URZ, UPT, UPT, URZ, URZ, URZ ;  /* 0x000000fffffff290 */ /* 0x000fe2000fffe0ff */
[----:B------:R-:W-:Y:S05]  /*5b00*/  @!P0 BRA `(.L_x_95) ;  /* 0x0000000000408947 */ /* 0x000fea0003800000 */
        /* <DEDUP_REMOVED lines=16> */
.L_x_95:
[----:B------:R-:W-:Y:S05]  /*5c10*/  BSYNC.RECONVERGENT B6 ;  /* 0x0000000000067941 */ /* 0x000fea0003800200 */
.L_x_94:
[----:B------:R-:W-:Y:S01]  /*5c20*/  R2UR UR4, R88 ;  /* 0x00000000580472ca */ /* 0x000fe200000e0000 */
[----:B------:R-:W-:Y:S01]  /*5c30*/  UISETP.NE.U32.AND UP0, UPT, UR60, URZ, UPT ;  /* 0x000000ff3c00728c */ /* 0x000fe2000bf05070 */
[----:B------:R-:W-:Y:S02]  /*5c40*/  ISETP.NE.U32.AND P4, PT, R82, RZ, PT ;  /* 0x000000ff5200720c */ /* 0x000fe40003f85070 */
[----:B------:R-:W-:Y:S01]  /*5c50*/  ISETP.NE.U32.AND P2, PT, RZ, UR46, PT ;  /* 0x0000002eff007c0c */ /* 0x000fe2000bf45070 */
[----:B------:R-:W-:Y:S01]  /*5c60*/  UISETP.NE.AND.EX UP1, UPT, UR61, URZ, UPT, UP0 ;  /* 0x000000ff3d00728c */ /* 0x000fe2000bf25300 */
[----:B------:R-:W-:Y:S01]  /*5c70*/  ISETP.NE.AND.EX P4, PT, R83, RZ, PT, P4 ;  /* 0x000000ff5300720c */ /* 0x000fe20003f85340 */
[----:B------:R-:W-:Y:S01]  /*5c80*/  UPLOP3.LUT UP0, UPT, UPT, UPT, UPT, 0x40, 0x4 ;  /* 0x000000000004789c */ /* 0x000fe20003f0e870 */
[----:B------:R-:W-:Y:S05]  /*5c90*/  ISETP.NE.AND.EX P2, PT, RZ, UR47, PT, P2 ;  /* 0x0000002fff007c0c */ /* 0x000fea000bf45320 */
[----:B------:R-:W-:Y:S06]  /*5ca0*/  UISETP.NE.AND UP2, UPT, UR4, URZ, UPT ;  /* 0x000000ff0400728c */ /* 0x000fec000bf45270 */
[----:B------:R-:W-:Y:S05]  /*5cb0*/  PLOP3.LUT P1, PT, PT, PT, UP2, 0x80, 0x8 ;  /* 0x000000000008781c */ /* 0x000fea0003f2f028 */
[----:B------:R-:W-:Y:S06]  /*5cc0*/  @UP2 UPLOP3.LUT UP0, UPT, UPT, UPT, UP1, 0x80, 0x8 ;  /* 0x000000000008289c */ /* 0x000fec0003f0f010 */
[----:B------:R-:W-:Y:S01]  /*5cd0*/  PLOP3.LUT P0, PT, PT, PT, UP0, 0x80, 0x8 ;  /* 0x000000000008781c */ /* 0x000fe20003f0f008 */
[----:B------:R-:W-:Y:S01]  /*5ce0*/  @!UPT UIADD3 URZ, UPT, UPT, URZ, URZ, URZ ;  /* 0x000000fffffff290 */ /* 0x000fe2000fffe0ff */
[----:B------:R-:W-:Y:S11]  /*5cf0*/  BRA.U !UP1, `(.L_x_96) ;  /* 0x00000001093c7547 */ /* 0x000ff6000b800000 */
[----:B------:R-:W-:Y:S01]  /*5d00*/  UISETP.NE.U32.AND UP0, UPT, UR46, URZ, UPT ;  /* 0x000000ff2e00728c */ /* 0x000fe2000bf05070 */
[----:B-1----:R-:W-:Y:S01]  /*5d10*/  HFMA2 R0, -RZ, RZ, 0, 5.9604644775390625e-08 ;  /* 0x00000001ff007431 */ /* 0x002fe200000001ff */
[----:B------:R-:W1:Y:S01]  /*5d20*/  LDCU.64 UR8, c[0x0][0x358] ;  /* 0x00006b00ff0877ac */ /* 0x000e620008000a00 */
[----:B------:R-:W-:Y:S01]  /*5d30*/  IMAD.MOV.U32 R85, RZ, RZ, 0x1 ;  /* 0x00000001ff557424 */ /* 0x000fe200078e00ff */
[----:B------:R-:W-:Y:S06]  /*5d40*/  UISETP.NE.AND.EX UP0, UPT, UR47, URZ, UPT, UP0 ;  /* 0x000000ff2f00728c */ /* 0x000fec000bf05300 */
[----:B------:R-:W-:Y:S05]  /*5d50*/  PLOP3.LUT P3, PT, PT, PT, UP0, 0x80, 0x8 ;  /* 0x000000000008781c */ /* 0x000fea0003f6f008 */
[----:B------:R-:W2:Y:S01]  /*5d60*/  @UP0 LDCU.64 UR4, c[0x0][0x888] ;  /* 0x00011100ff0407ac */ /* 0x000ea20008000a00 */
[----:B------:R-:W-:Y:S07]  /*5d70*/  @UP0 UIMAD UR6, UR36, UR60, URZ ;  /* 0x0000003c240602a4 */ /* 0x000fee000f8e02ff */
[----:B------:R-:W-:Y:S01]  /*5d80*/  @!P3 PRMT R85, R0, 0x7610, R85 ;  /* 0x000076100055b816 */ /* 0x000fe20000000055 */
[----:B--2---:R-:W-:Y:S06]  /*5d90*/  @UP0 UIMAD.WIDE UR4, UR6, 0x4, UR4 ;  /* 0x00000004060408a5 */ /* 0x004fec000f8e0204 */
[----:B------:R-:W-:Y:S01]  /*5da0*/  IMAD.U32 R2, RZ, RZ, UR4 ;  /* 0x00000004ff027e24 */ /* 0x000fe2000f8e00ff */
[----:B------:R-:W-:Y:S04]  /*5db0*/  MOV R3, UR5 ;  /* 0x0000000500037c02 */ /* 0x000fe80008000f00 */
[----:B------:R-:W2:Y:S01]  /*5dc0*/  @!UP0 LDCU UR4, c[0x0][0x880] ;  /* 0x00011000ff0487ac */ /* 0x000ea20008000800 */
[----:B-1---5:R3:W5:Y:S02]  /*5dd0*/  @P3 LDG.E R41, desc[UR8][R2.64] ;  /* 0x0000000802293981 */ /* 0x022764000c1e1900 */
[----:B--23--:R-:W-:Y:S02]  /*5de0*/  @!P3 IMAD.U32 R41, RZ, RZ, UR4 ;  /* 0x00000004ff29be24 */ /* 0x00cfe4000f8e00ff */
.L_x_96:
[----:B------:R-:W-:Y:S05]  /*5df0*/  @!P4 BRA `(.L_x_97) ;  /* 0x000000000024c947 */ /* 0x000fea0003800000 */
[----:B------:R-:W-:Y:S01]  /*5e00*/  ISETP.NE.U32.AND P3, PT, R80, RZ, PT ;  /* 0x000000ff5000720c */ /* 0x000fe20003f65070 */
[----:B------:R-:W2:Y:S03]  /*5e10*/  LDCU.64 UR4, c[0x0][0x358] ;  /* 0x00006b00ff0477ac */ /* 0x000ea60008000a00 */
[----:B------:R-:W-:Y:S11]  /*5e20*/  ISETP.NE.AND.EX P3, PT, R81, RZ, PT, P3 ;  /* 0x000000ff5100720c */ /* 0x000ff60003f65330 */
[----:B------:R-:W-:Y:S02]  /*5e30*/  @!UPT UIADD3 URZ, UPT, UPT, URZ, URZ, URZ ;  /* 0x000000fffffff290 */ /* 0x000fe4000fffe0ff */
[----:B------:R-:W3:Y:S01]  /*5e40*/  @P3 LDC.64 R2, c[0x0][0x8a8] ;  /* 0x00022a00ff023b82 */ /* 0x000ee20000000a00 */
[----:B-1----:R-:W-:Y:S04]  /*5e50*/  @P3 IMAD R0, R82, UR36, RZ ;  /* 0x0000002452003c24 */ /* 0x002fe8000f8e02ff */
[----:B---3--:R-:W-:Y:S05]  /*5e60*/  @P3 IMAD.WIDE R2, R0, 0x4, R2 ;  /* 0x0000000400023825 */ /* 0x008fea00078e0202 */
[----:B--2--5:R2:W5:Y:S02]  /*5e70*/  @P3 LDG.E R38, desc[UR4][R2.64] ;  /* 0x0000000402263981 */ /* 0x024564000c1e1900 */
[----:B--2---:R-:W3:Y:S02]  /*5e80*/  @!P3 LDC R38, c[0x0][0x8a0] ;  /* 0x00022800ff26bb82 */ /* 0x004ee40000000800 */
.L_x_97:
[----:B-----5:R-:W-:Y:S01]  /*5e90*/  FSETP.NEU.AND P4, PT, R41, RZ, PT ;  /* 0x000000ff2900720b */ /* 0x020fe20003f8d000 */
[----:B------:R-:W-:Y:S01]  /*5ea0*/  BSSY B1, `(.L_x_98) ;  /* 0x0000042000017945 */ /* 0x000fe20003800000 */
[----:B------:R-:W-:Y:S01]  /*5eb0*/  SEL R6, RZ, 0xffffffff, P2 ;  /* 0xffffffffff067807 */ /* 0x000fe20001000000 */
[----:B------:R-:W-:Y:S01]  /*5ec0*/  IMAD.MOV.U32 R100, RZ, RZ, 0x1 ;  /* 0x00000001ff647424 */ /* 0x000fe200078e00ff */
[----:B------:R-:W-:Y:S02]  /*5ed0*/  LOP3.LUT P3, RZ, R85, 0xff, RZ, 0xc0, !PT ;  /* 0x000000ff55ff7812 */ /* 0x000fe4000786c0ff */
[----:B------:R-:W-:Y:S02]  /*5ee0*/  CS2R R78, SRZ ;  /* 0x00000000004e7805 */ /* 0x000fe4000001ff00 */
[----:B------:R-:W-:Y:S02]  /*5ef0*/  @P1 SEL R3, RZ, 0xffffffff, P4 ;  /* 0xffffffffff031807 */ /* 0x000fe40002000000 */
[----:B------:R-:W-:Y:S02]  /*5f00*/  CS2R R76, SRZ ;  /* 0x00000000004c7805 */ /* 0x000fe4000001ff00 */
[----:B------:R-:W-:Y:S02]  /*5f10*/  LEA R2, R93, UR44, 0x3 ;  /* 0x0000002c5d027c11 */ /* 0x000fe4000f8e18ff */
[----:B------:R-:W-:Y:S02]  /*5f20*/  CS2R R74, SRZ ;  /* 0x00000000004a7805 */ /* 0x000fe4000001ff00 */
[----:B------:R-:W-:Y:S02]  /*5f30*/  @P0 SEL R3, R6, R3, !P3 ;  /* 0x0000000306030207 */ /* 0x000fe40005800000 */
[----:B------:R-:W-:Y:S02]  /*5f40*/  CS2R R72, SRZ ;  /* 0x0000000000487805 */ /* 0x000fe4000001ff00 */
[----:B------:R-:W-:Y:S02]  /*5f50*/  LEA R71, R36, UR44, 0x3 ;  /* 0x0000002c24477c11 */ /* 0x000fe4000f8e18ff */
[----:B------:R-:W-:Y:S02]  /*5f60*/  @P1 LOP3.LUT R3, R3, 0x1, RZ, 0xc0, !PT ;  /* 0x0000000103031812 */ /* 0x000fe400078ec0ff */
[----:B------:R-:W-:Y:S02]  /*5f70*/  SHF.L.U32 R4, R94, 0x1f, RZ ;  /* 0x0000001f5e047819 */ /* 0x000fe400000006ff */
[----:B------:R-:W-:Y:S02]  /*5f80*/  ISETP.NE.U32.OR P6, PT, R3, 0x1, !P1 ;  /* 0x000000010300780c */ /* 0x000fe40004fc5470 */
[----:B------:R-:W-:Y:S02]  /*5f90*/  PLOP3.LUT P2, PT, PT, PT, UP1, 0x80, 0x8 ;  /* 0x000000000008781c */ /* 0x000fe40003f4f018 */
[----:B------:R-:W-:Y:S02]  /*5fa0*/  LEA.HI R39, R36, R36, RZ, 0x1 ;  /* 0x0000002424277211 */ /* 0x000fe400078f08ff */
[----:B------:R-:W-:Y:S02]  /*5fb0*/  SEL R3, RZ, 0xffffffff, P4 ;  /* 0xffffffffff037807 */ /* 0x000fe40002000000 */
[----:B------:R-:W-:Y:S01]  /*5fc0*/  P2R R102, PR, RZ, 0x40 ;  /* 0x00000040ff667803 */ /* 0x000fe20000000000 */
[C---:B-1----:R-:W-:Y:S01]  /*5fd0*/  IMAD.SHL.U32 R0, R39.reuse, 0x80, RZ ;  /* 0x0000008027007824 */ /* 0x042fe200078e00ff */
[----:B------:R-:W-:Y:S03]  /*5fe0*/  LOP3.LUT R39, R39, 0xffe, RZ, 0xc0, !PT ;  /* 0x00000ffe27277812 */ /* 0x000fe600078ec0ff */
[----:B------:R-:W-:Y:S02]  /*5ff0*/  @P6 SHF.L.U32 R5, R91, 0x1f, RZ ;  /* 0x0000001f5b056819 */ /* 0x000fe400000006ff */
[----:B------:R-:W-:Y:S01]  /*6000*/  @P2 SEL R3, R6, R3, !P3 ;  /* 0x0000000306032207 */ /* 0x000fe20005800000 */
[----:B------:R-:W-:Y:S01]  /*6010*/  IMAD.IADD R39, R36, 0x1, -R39 ;  /* 0x0000000124277824 */ /* 0x000fe200078e0a27 */
[----:B------:R-:W1:Y:S01]  /*6020*/  @P6 SYNCS.PHASECHK.TRANS64.TRYWAIT P1, [R2+URZ+0x50], R5 ;  /* 0x00005005020065a7 */ /* 0x000e6200080211ff */
[----:B------:R-:W-:Y:S02]  /*6030*/  LOP3.LUT R0, R0, 0xffffff00, RZ, 0xc0, !PT ;  /* 0xffffff0000007812 */ /* 0x000fe400078ec0ff */
[----:B------:R-:W-:Y:S03]  /*6040*/  LOP3.LUT R3, R3, 0x1, RZ, 0xc0, !PT ;  /* 0x0000000103037812 */ /* 0x000fe600078ec0ff */
[----:B------:R-:W-:Y:S01]  /*6050*/  IMAD.IADD R0, R37, 0x1, R0 ;  /* 0x0000000125007824 */ /* 0x000fe200078e0200 */
[----:B------:R-:W-:Y:S03]  /*6060*/  ISETP.NE.U32.AND P5, PT, R3, 0x1, PT ;  /* 0x000000010300780c */ /* 0x000fe60003fa5070 */
[----:B------:R-:W-:Y:S01]  /*6070*/  IMAD R39, R39, 0x100000, R0 ;  /* 0x0010000027277824 */ /* 0x000fe200078e0200 */
[----:B------:R-:W-:Y:S01]  /*6080*/  P2R R101, PR, RZ, 0x20 ;  /* 0x00000020ff657803 */ /* 0x000fe20000000000 */
[----:B------:R2:W4:Y:S01]  /*6090*/  SYNCS.PHASECHK.TRANS64.TRYWAIT P0, [R71+URZ+0xc0], R4 ;  /* 0x0000c004470075a7 */ /* 0x00052200080011ff */
[----:B-1----:R-:W-:Y:S01]  /*60a0*/  @P6 SEL R100, RZ, 0x1, !P1 ;  /* 0x00000001ff646807 */ /* 0x002fe20004800000 */
[----:B--2---:R-:W-:Y:S06]  /*60b0*/  @!P6 BRA `(.L_x_99) ;  /* 0x000000000080e947 */ /* 0x004fec0003800000 */
[----:B------:R-:W-:Y:S01]  /*60c0*/  @P5 IMAD R6, R93, 0x1000, R84 ;  /* 0x000010005d065824 */ /* 0x000fe200078e0254 */
[----:B------:R-:W1:Y:S01]  /*60d0*/  S2R R0, SR_CgaCtaId ;  /* 0x0000000000007919 */ /* 0x000e620000008800 */
[----:B------:R-:W-:Y:S01]  /*60e0*/  ISETP.NE.AND P1, PT, R100, RZ, PT ;  /* 0x000000ff6400720c */ /* 0x000fe20003f25270 */
[----:B------:R-:W-:Y:S01]  /*60f0*/  BSSY B0, `(.L_x_100) ;  /* 0x000000b000007945 */ /* 0x000fe20003800000 */
[----:B------:R-:W-:Y:S01]  /*6100*/  @P5 VIADD R5, R6, UR44 ;  /* 0x0000002c06055c36 */ /* 0x000fe20008000000 */
[----:B------:R-:W-:Y:S02]  /*6110*/  CS2R R74, SRZ ;  /* 0x00000000004a7805 */ /* 0x000fe4000001ff00 */
[----:B------:R-:W-:Y:S02]  /*6120*/  CS2R R72, SRZ ;  /* 0x0000000000487805 */ /* 0x000fe4000001ff00 */
[----:B------:R-:W-:Y:S01]  /*6130*/  CS2R R78, SRZ ;  /* 0x00000000004e7805 */ /* 0x000fe2000001ff00 */
[----:B------:R-:W-:Y:S01]  /*6140*/  @P5 IMAD R5, R95, -0x10, R5 ;  /* 0xfffffff05f055824 */ /* 0x000fe200078e0205 */
[----:B------:R-:W-:Y:S04]  /*6150*/  CS2R R76, SRZ ;  /* 0x00000000004c7805 */ /* 0x000fe8000001ff00 */
[----:B------:R-:W-:Y:S05]  /*6160*/  @P1 BRA `(.L_x_101) ;  /* 0x00000000000c1947 */ /* 0x000fea0003800000 */
[----:B------:R-:W-:Y:S04]  /*6170*/  SHF.L.U32 R3, R91, 0x1f, RZ ;  /* 0x0000001f5b037819 */ /* 0x000fe800000006ff */
[----:B------:R-:W2:Y:S02]  /*6180*/  SYNCS.PHASECHK.TRANS64.TRYWAIT P1, [R2+URZ+0x50], R3 ;  /* 0x00005003020075a7 */ /* 0x000ea400080211ff */
[----:B--2---:R-:W-:Y:S05]  /*6190*/  @!P1 BRA `(.L_x_102) ;  /* 0x0000004000209947 */ /* 0x004fea0003800000 */
.L_x_101:
[----:B------:R-:W-:Y:S05]  /*61a0*/  BSYNC B0 ;  /* 0x0000000000007941 */ /* 0x000fea0003800000 */
.L_x_100:
[----:B------:R-:W-:Y:S01]  /*61b0*/  ISETP.NE.AND P1, PT, R101, RZ, PT ;  /* 0x000000ff6500720c */ /* 0x000fe20003f25270 */
[----:B--2---:R-:W-:Y:S02]  /*61c0*/  VIADD R3, R2, 0x70 ;  /* 0x0000007002037836 */ /* 0x004fe40000000000 */
[----:B------:R-:W-:Y:S03]  /*61d0*/  VIADD R93, R93, 0x1 ;  /* 0x000000015d5d7836 */ /* 0x000fe60000000000 */
[----:B-1----:R-:W-:Y:S07]  /*61e0*/  PRMT R0, R0, 0x654, R3 ;  /* 0x0000065400007816 */ /* 0x002fee0000000003 */
[----:B------:R1:W2:Y:S04]  /*61f0*/  @P1 LDS.128 R72, [R6+UR44+0x200] ;  /* 0x0002002c06481984 */ /* 0x0002a80008000c00 */
[----:B------:R1:W1:Y:S01]  /*6200*/  @P1 LDS.128 R76, [R5+0x210] ;  /* 0x00021000054c1984 */ /* 0x0002620000000c00 */
[C---:B------:R-:W-:Y:S01]  /*6210*/  ISETP.NE.AND P1, PT, R93.reuse, 0x4, PT ;  /* 0x000000045d00780c */ /* 0x040fe20003f25270 */
[----:B------:R-:W-:Y:S01]  /*6220*/  @!PT LDS RZ, [RZ] ;  /* 0x00000000fffff984 */ /* 0x000fe20000000800 */
[----:B------:R-:W-:Y:S01]  /*6230*/  @!PT LDS RZ, [RZ] ;  /* 0x00000000fffff984 */ /* 0x000fe20000000800 */
[----:B------:R-:W-:Y:S01]  /*6240*/  @!PT LDS RZ, [RZ] ;  /* 0x00000000fffff984 */ /* 0x000fe20000000800 */
[----:B------:R-:W-:Y:S01]  /*6250*/  @!PT LDS RZ, [RZ] ;  /* 0x00000000fffff984 */ /* 0x000fe20000000800 */
[----:B------:R5:W-:Y:S06]  /*6260*/  MEMBAR.ALL.CTA ;  /* 0x0000000000007992 */ /* 0x000bec0000008000 */
[----:B-----5:R-:W5:Y:S01]  /*6270*/  FENCE.VIEW.ASYNC.S ;  /* 0x00000000000073c6 */ /* 0x020f620000000000 */
[----:B------:R-:W-:Y:S01]  /*6280*/  SEL R93, R93, RZ, P1 ;  /* 0x000000ff5d5d7207 */ /* 0x000fe20000800000 */
[----:B-----5:R5:W-:Y:S02]  /*6290*/  SYNCS.ARRIVE.TRANS64.RED.A1T0 RZ, [R0+URZ], RZ ;  /* 0x000000ff00ff79a7 */ /* 0x020be400081004ff */
[----:B-----5:R-:W-:Y:S04]  /*62a0*/  SEL R0, RZ, 0x1, P1 ;  /* 0x00000001ff007807 */ /* 0x020fe80000800000 */
[----:B--2---:R-:W-:Y:S02]  /*62b0*/  LOP3.LUT R91, R91, R0, RZ, 0x3c, !PT ;  /* 0x000000005b5b7212 */ /* 0x004fe400078e3cff */
.L_x_99:
[----:B------:R-:W-:Y:S05]  /*62c0*/  BSYNC B1 ;  /* 0x0000000000017941 */ /* 0x000fea0003800000 */
.L_x_98:
[----:B------:R-:W-:Y:S04]  /*62d0*/  SHF.R.U32.HI R3, RZ, 0x15, R39 ;  /* 0x00000015ff037819 */ /* 0x000fe80000011627 */
[----:B------:R-:W-:Y:S01]  /*62e0*/  LOP3.LUT P1, RZ, R3, 0x3, R86, 0x48, !PT ;  /* 0x0000000303ff7812 */ /* 0x000fe20007824856 */
[----:B------:R-:W-:Y:S01]  /*62f0*/  @!UPT UIADD3 URZ, UPT, UPT, URZ, URZ, URZ ;  /* 0x000000fffffff290 */ /* 0x000fe2000fffe0ff */
[----:B----4-:R-:W-:Y:S11]  /*6300*/  @P0 BRA `(.L_x_103) ;  /* 0x0000000000080947 */ /* 0x010ff60003800000 */
[----:B------:R-:W2:Y:S02]  /*6310*/  SYNCS.PHASECHK.TRANS64.TRYWAIT P0, [R71+URZ+0xc0], R4 ;  /* 0x0000c004470075a7 */ /* 0x000ea400080011ff */
[----:B--2---:R-:W-:Y:S05]  /*6320*/  @!P0 BRA `(.L_x_104) ;  /* 0x0000003c00d08947 */ /* 0x004fea0003800000 */
.L_x_103:
[----:B------:R-:W-:Y:S05]  /*6330*/  @!P1 BRA `(.L_x_105) ;  /* 0x0000000000409947 */ /* 0x000fea0003800000 */
[----:B------:R-:W1:Y:S01]  /*6340*/  LDCU.64 UR8, c[0x4][0x78] ;  /* 0x01000f00ff0877ac */ /* 0x000e620008000a00 */
[----:B------:R-:W-:Y:S01]  /*6350*/  MOV R3, 0x0 ;  /* 0x0000000000037802 */ /* 0x000fe20000000f00 */
[----:B------:R-:W-:Y:S02]  /*6360*/  HFMA2 R12, -RZ, RZ, 0, 5.9604644775390625e-08 ;  /* 0x00000001ff0c7431 */ /* 0x000fe400000001ff */
[----:B------:R-:W-:Y:S02]  /*6370*/  IMAD.MOV.U32 R8, RZ, RZ, 0x192 ;  /* 0x00000192ff087424 */ /* 0x000fe400078e00ff */
[----:B------:R-:W-:Y:S01]  /*6380*/  IMAD.MOV.U32 R13, RZ, RZ, RZ ;  /* 0x000000ffff0d7224 */ /* 0x000fe200078e00ff */
[----:B------:R-:W4:Y:S01]  /*6390*/  LDCU.64 UR6, c[0x4][0x80] ;  /* 0x01001000ff0677ac */ /* 0x000f220008000a00 */
[----:B------:R-:W3:Y:S01]  /*63a0*/  LDC.64 R2, c[0x4][R3] ;  /* 0x0100000003027b82 */ /* 0x000ee20000000a00 */
[----:B------:R-:W5:Y:S01]  /*63b0*/  LDCU.64 UR4, c[0x4][0x18] ;  /* 0x01000300ff0477ac */ /* 0x000f620008000a00 */
[----:B-1----:R-:W-:Y:S01]  /*63c0*/  MOV R5, UR9 ;  /* 0x0000000900057c02 */ /* 0x002fe20008000f00 */
[----:B--2---:R-:W-:Y:S01]  /*63d0*/  IMAD.U32 R4, RZ, RZ, UR8 ;  /* 0x00000008ff047e24 */ /* 0x004fe2000f8e00ff */
[----:B----4-:R-:W-:Y:S01]  /*63e0*/  MOV R7, UR7 ;  /* 0x0000000700077c02 */ /* 0x010fe20008000f00 */
[----:B------:R-:W-:Y:S01]  /*63f0*/  IMAD.U32 R6, RZ, RZ, UR6 ;  /* 0x00000006ff067e24 */ /* 0x000fe2000f8e00ff */
[----:B-----5:R-:W-:Y:S01]  /*6400*/  MOV R11, UR5 ;  /* 0x00000005000b7c02 */ /* 0x020fe20008000f00 */
[----:B------:R-:W-:Y:S02]  /*6410*/  IMAD.U32 R10, RZ, RZ, UR4 ;  /* 0x00000004ff0a7e24 */ /* 0x000fe4000f8e00ff */
[----:B------:R-:W-:Y:S07]  /*6420*/  LEPC R20, `(.L_x_105) ;  /* 0x000000001014794e */ /* 0x000fee0000000000 */
[----:B---3--:R-:W-:Y:S05]  /*6430*/  CALL.ABS.NOINC R2 ;  /* 0x0000000002007343 */ /* 0x008fea0003c00000 */
.L_x_105:
[-C--:B------:R-:W-:Y:S01]  /*6440*/  F2FP.F16.E5M2.UNPACK_B R42, R72.reuse ;  /* 0x00000048ff2a723e */ /* 0x080fe200020004ff */
[----:B------:R-:W-:Y:S05]  /*6450*/  WARPSYNC.ALL ;  /* 0x0000000000007948 */ /* 0x000fea0003800000 */
[----:B------:R-:W-:Y:S01]  /*6460*/  R2UR UR4, R39 ;  /* 0x00000000270472ca */ /* 0x000fe200000e0000 */
[--C-:B------:R-:W-:Y:S01]  /*6470*/  HADD2.F32 R40, -RZ, R42.reuse.H0_H0 ;  /* 0x2000002aff287230 */ /* 0x100fe20000004100 */
[----:B------:R-:W-:Y:S01]  /*6480*/  F2FP.F16.E5M2.UNPACK_B R43, R72.H1 ;  /* 0x00000048ff2b723e */ /* 0x000fe200030004ff */
[----:B------:R-:W-:Y:S01]  /*6490*/  HADD2.F32 R42, -RZ, R42.H1_H1 ;  /* 0x3000002aff2a7230 */ /* 0x000fe20000004100 */
[-C--:B------:R-:W-:Y:S01]  /*64a0*/  F2FP.F16.E5M2.UNPACK_B R45, R73.reuse ;  /* 0x00000049ff2d723e */ /* 0x080fe200020004ff */
[----:B------:R-:W-:Y:S01]  /*64b0*/  BSSY.RECONVERGENT B0, `(.L_x_106) ;  /* 0x0000099000007945 */ /* 0x000fe20003800200 */
[----:B------:R-:W-:Y:S01]  /*64c0*/  F2FP.F16.E5M2.UNPACK_B R47, R73.H1 ;  /* 0x00000049ff2f723e */ /* 0x000fe200030004ff */
[--C-:B------:R-:W-:Y:S01]  /*64d0*/  HADD2.F32 R44, -RZ, R43.reuse.H0_H0 ;  /* 0x2000002bff2c7230 */ /* 0x100fe20000004100 */
[-C--:B------:R-:W-:Y:S01]  /*64e0*/  F2FP.F16.E5M2.UNPACK_B R49, R74.reuse ;  /* 0x0000004aff31723e */ /* 0x080fe200020004ff */
[----:B------:R-:W-:Y:S01]  /*64f0*/  HADD2.F32 R46, -RZ, R43.H1_H1 ;  /* 0x3000002bff2e7230 */ /* 0x000fe20000004100 */
[----:B------:R-:W-:Y:S01]  /*6500*/  F2FP.F16.E5M2.UNPACK_B R51, R74.H1 ;  /* 0x0000004aff33723e */ /* 0x000fe200030004ff */
[--C-:B------:R-:W-:Y:S01]  /*6510*/  HADD2.F32 R43, -RZ, R45.reuse.H0_H0 ;  /* 0x2000002dff2b7230 */ /* 0x100fe20000004100 */
[-C--:B------:R-:W-:Y:S01]  /*6520*/  F2FP.F16.E5M2.UNPACK_B R53, R75.reuse ;  /* 0x0000004bff35723e */ /* 0x080fe200020004ff */
[----:B-12---:R-:W-:Y:S01]  /*6530*/  LDTM.16dp32bit_t0_t15.x32 R4, tmem[UR4] ;  /* 0x00000004000479ee */ /* 0x006fe20008a80000 */
[----:B------:R-:W3:Y:S01]  /*6540*/  LDTM.16dp32bit_t16_t31.x32 R4, tmem[UR4+0x20] ;  /* 0x00002004000479ee */ /* 0x000ee20008aa0000 */
[----:B------:R-:W-:Y:S01]  /*6550*/  IADD3 R112, PT, PT, R84, UR44, RZ ;  /* 0x0000002c54707c10 */ /* 0x000fe2000fffe0ff */
[----:B------:R-:W-:Y:S01]  /*6560*/  HADD2.F32 R48, -RZ, R45.H1_H1 ;  /* 0x3000002dff307230 */ /* 0x000fe20000004100 */
[----:B------:R-:W-:Y:S01]  /*6570*/  SHF.L.U32 R103, R90, 0x4, RZ ;  /* 0x000000045a677819 */ /* 0x000fe200000006ff */
[----:B------:R-:W-:Y:S01]  /*6580*/  HADD2.F32 R52, -RZ, R49.H1_H1 ;  /* 0x30000031ff347230 */ /* 0x000fe20000004100 */
[----:B------:R-:W-:Y:S01]  /*6590*/  F2FP.F16.E5M2.UNPACK_B R55, R75.H1 ;  /* 0x0000004bff37723e */ /* 0x000fe200030004ff */
[----:B------:R-:W-:Y:S01]  /*65a0*/  HADD2.F32 R56, -RZ, R53.H1_H1 ;  /* 0x30000035ff387230 */ /* 0x000fe20000004100 */
[-C--:B------:R-:W-:Y:S01]  /*65b0*/  F2FP.F16.E5M2.UNPACK_B R57, R76.reuse ;  /* 0x0000004cff39723e */ /* 0x080fe200020004ff */
[--C-:B------:R-:W-:Y:S01]  /*65c0*/  HADD2.F32 R45, -RZ, R47.reuse.H0_H0 ;  /* 0x2000002fff2d7230 */ /* 0x100fe20000004100 */
[----:B------:R-:W-:Y:S01]  /*65d0*/  F2FP.F16.E5M2.UNPACK_B R59, R76.H1 ;  /* 0x0000004cff3b723e */ /* 0x000fe200030004ff */
[----:B------:R-:W-:Y:S01]  /*65e0*/  HADD2.F32 R50, -RZ, R47.H1_H1 ;  /* 0x3000002fff327230 */ /* 0x000fe20000004100 */
[-C--:B------:R-:W-:Y:S01]  /*65f0*/  F2FP.F16.E5M2.UNPACK_B R61, R77.reuse ;  /* 0x0000004dff3d723e */ /* 0x080fe200020004ff */
[----:B------:R-:W-:Y:S01]  /*6600*/  HADD2.F32 R47, -RZ, R49.H0_H0 ;  /* 0x20000031ff2f7230 */ /* 0x000fe20000004100 */
[----:B------:R-:W-:Y:S01]  /*6610*/  F2FP.F16.E5M2.UNPACK_B R63, R77.H1 ;  /* 0x0000004dff3f723e */ /* 0x000fe200030004ff */
[----:B------:R-:W-:Y:S01]  /*6620*/  HADD2.F32 R60, -RZ, R57.H1_H1 ;  /* 0x30000039ff3c7230 */ /* 0x000fe20000004100 */
[-C--:B------:R-:W-:Y:S01]  /*6630*/  F2FP.F16.E5M2.UNPACK_B R65, R78.reuse ;  /* 0x0000004eff41723e */ /* 0x080fe200020004ff */
[----:B------:R-:W-:Y:S01]  /*6640*/  HADD2.F32 R64, -RZ, R61.H1_H1 ;  /* 0x3000003dff407230 */ /* 0x000fe20000004100 */
[----:B------:R-:W-:Y:S01]  /*6650*/  F2FP.F16.E5M2.UNPACK_B R67, R78.H1 ;  /* 0x0000004eff43723e */ /* 0x000fe200030004ff */
[----:B------:R-:W-:Y:S01]  /*6660*/  HADD2.F32 R49, -RZ, R51.H0_H0 ;  /* 0x20000033ff317230 */ /* 0x000fe20000004100 */
[----:B------:R-:W-:Y:S01]  /*6670*/  ISETP.NE.AND P0, PT, R97, RZ, PT ;  /* 0x000000ff6100720c */ /* 0x000fe20003f05270 */
[----:B------:R-:W-:Y:S01]  /*6680*/  HADD2.F32 R68, -RZ, R65.H1_H1 ;  /* 0x30000041ff447230 */ /* 0x000fe20000004100 */
[----:B------:R-:W-:Y:S01]  /*6690*/  ISETP.NE.AND P6, PT, R102, RZ, PT ;  /* 0x000000ff6600720c */ /* 0x000fe20003fc5270 */
[----:B------:R-:W-:Y:S02]  /*66a0*/  HADD2.F32 R54, -RZ, R51.H1_H1 ;  /* 0x30000033ff367230 */ /* 0x000fe40000004100 */
[C---:B---3--:R-:W-:Y:S01]  /*66b0*/  FMUL R0, R38.reuse, R4 ;  /* 0x0000000426007220 */ /* 0x048fe20000400000 */
[C---:B------:R-:W-:Y:S01]  /*66c0*/  FMUL R2, R38.reuse, R5 ;  /* 0x0000000526027220 */ /* 0x040fe20000400000 */
[C---:B------:R-:W-:Y:S01]  /*66d0*/  FMUL R4, R38.reuse, R8 ;  /* 0x0000000826047220 */ /* 0x040fe20000400000 */
[C---:B------:R-:W-:Y:S01]  /*66e0*/  FMUL R5, R38.reuse, R9 ;  /* 0x0000000926057220 */ /* 0x040fe20000400000 */
[C---:B------:R-:W-:Y:S01]  /*66f0*/  FFMA R0, R41.reuse, R40, R0 ;  /* 0x0000002829007223 */ /* 0x040fe20000000000 */
[C---:B------:R-:W-:Y:S01]  /*6700*/  FFMA R2, R41.reuse, R42, R2 ;  /* 0x0000002a29027223 */ /* 0x040fe20000000002 */
[C---:B------:R-:W-:Y:S01]  /*6710*/  FMUL R8, R38.reuse, R12 ;  /* 0x0000000c26087220 */ /* 0x040fe20000400000 */
[C---:B------:R-:W-:Y:S01]  /*6720*/  FMUL R9, R38.reuse, R13 ;  /* 0x0000000d26097220 */ /* 0x040fe20000400000 */
[----:B------:R-:W-:Y:S02]  /*6730*/  HADD2.F32 R51, -RZ, R53.H0_H0 ;  /* 0x20000035ff337230 */ /* 0x000fe40000004100 */
[C---:B------:R-:W-:Y:S01]  /*6740*/  FMUL R12, R38.reuse, R16 ;  /* 0x00000010260c7220 */ /* 0x040fe20000400000 */
        /* <DEDUP_REMOVED lines=13> */
[C---:B------:R-:W-:Y:S01]  /*6820*/  FFMA R3, R41.reuse, R44, R3 ;  /* 0x0000002c29037223 */ /* 0x040fe20000000003 */
[----:B------:R-:W-:Y:S01]  /*6830*/  F2FP.F16.E5M2.UNPACK_B R40, R79 ;  /* 0x0000004fff28723e */ /* 0x000fe200020004ff */
[C---:B------:R-:W-:Y:S01]  /*6840*/  FFMA R7, R41.reuse, R46, R7 ;  /* 0x0000002e29077223 */ /* 0x040fe20000000007 */
[C---:B------:R-:W-:Y:S01]  /*6850*/  FFMA R4, R41.reuse, R43, R4 ;  /* 0x0000002b29047223 */ /* 0x040fe20000000004 */
[----:B------:R-:W-:Y:S01]  /*6860*/  F2FP.F16.E5M2.UNPACK_B R42, R79.H1 ;  /* 0x0000004fff2a723e */ /* 0x000fe200030004ff */
[C---:B------:R-:W-:Y:S01]  /*6870*/  FFMA R5, R41.reuse, R48, R5 ;  /* 0x0000003029057223 */ /* 0x040fe20000000005 */
[----:B------:R-:W-:Y:S01]  /*6880*/  FFMA R6, R41, R45, R6 ;  /* 0x0000002d29067223 */ /* 0x000fe20000000006 */
[----:B------:R-:W-:Y:S01]  /*6890*/  F2FP.SATFINITE.E5M2.F32.PACK_AB_MERGE_C R99, R7, R3, RZ ;  /* 0x000000030763723e */ /* 0x000fe200048060ff */
[C---:B------:R-:W-:Y:S01]  /*68a0*/  FFMA R11, R41.reuse, R50, R11 ;  /* 0x00000032290b7223 */ /* 0x040fe2000000000b */
[C---:B------:R-:W-:Y:S01]  /*68b0*/  FFMA R8, R41.reuse, R47, R8 ;  /* 0x0000002f29087223 */ /* 0x040fe20000000008 */
[----:B------:R-:W-:Y:S01]  /*68c0*/  FMUL R10, R38, R14 ;  /* 0x0000000e260a7220 */ /* 0x000fe20000400000 */
[----:B------:R-:W-:Y:S01]  /*68d0*/  F2FP.SATFINITE.E5M2.F32.PACK_AB_MERGE_C R104, R2, R0, R99 ;  /* 0x000000000268723e */ /* 0x000fe20004806063 */
[----:B------:R-:W-:Y:S01]  /*68e0*/  FFMA R9, R41, R52, R9 ;  /* 0x0000003429097223 */ /* 0x000fe20000000009 */
[----:B------:R-:W-:Y:S01]  /*68f0*/  F2FP.SATFINITE.E5M2.F32.PACK_AB_MERGE_C R105, R11, R6, RZ ;  /* 0x000000060b69723e */ /* 0x000fe200048060ff */
[----:B------:R-:W-:Y:S01]  /*6900*/  FFMA R10, R41, R49, R10 ;  /* 0x00000031290a7223 */ /* 0x000fe2000000000a */
[----:B------:R-:W-:Y:S01]  /*6910*/  IADD3 R99, PT, PT, R112, R103, RZ ;  /* 0x0000006770637210 */ /* 0x000fe20007ffe0ff */
[C---:B------:R-:W-:Y:S01]  /*6920*/  FMUL R15, R38.reuse, R15 ;  /* 0x0000000f260f7220 */ /* 0x040fe20000400000 */
[--C-:B------:R-:W-:Y:S01]  /*6930*/  HADD2.F32 R53, -RZ, R55.reuse.H0_H0 ;  /* 0x20000037ff357230 */ /* 0x100fe20000004100 */
[----:B------:R-:W-:Y:S01]  /*6940*/  F2FP.SATFINITE.E5M2.F32.PACK_AB_MERGE_C R105, R5, R4, R105 ;  /* 0x000000040569723e */ /* 0x000fe20004806069 */
[----:B------:R-:W-:Y:S02]  /*6950*/  HADD2.F32 R58, -RZ, R55.H1_H1 ;  /* 0x30000037ff3a7230 */ /* 0x000fe40000004100 */
[C---:B------:R-:W-:Y:S01]  /*6960*/  FFMA R15, R41.reuse, R54, R15 ;  /* 0x00000036290f7223 */ /* 0x040fe2000000000f */
[C---:B------:R-:W-:Y:S01]  /*6970*/  FFMA R12, R41.reuse, R51, R12 ;  /* 0x00000033290c7223 */ /* 0x040fe2000000000c */
[C---:B------:R-:W-:Y:S01]  /*6980*/  FFMA R13, R41.reuse, R56, R13 ;  /* 0x00000038290d7223 */ /* 0x040fe2000000000d */
[----:B------:R-:W-:Y:S02]  /*6990*/  HADD2.F32 R55, -RZ, R57.H0_H0 ;  /* 0x20000039ff377230 */ /* 0x000fe40000004100 */
[C---:B------:R-:W-:Y:S01]  /*69a0*/  FMUL R14, R38.reuse, R18 ;  /* 0x00000012260e7220 */ /* 0x040fe20000400000 */
[C---:B------:R-:W-:Y:S01]  /*69b0*/  FMUL R19, R38.reuse, R19 ;  /* 0x0000001326137220 */ /* 0x040fe20000400000 */
[--C-:B------:R-:W-:Y:S02]  /*69c0*/  HADD2.F32 R57, -RZ, R59.reuse.H0_H0 ;  /* 0x2000003bff397230 */ /* 0x100fe40000004100 */
[C---:B------:R-:W-:Y:S01]  /*69d0*/  FMUL R18, R38.reuse, R22 ;  /* 0x0000001626127220 */ /* 0x040fe20000400000 */
[C---:B------:R-:W-:Y:S01]  /*69e0*/  FFMA R14, R41.reuse, R53, R14 ;  /* 0x00000035290e7223 */ /* 0x040fe2000000000e */
[----:B------:R-:W-:Y:S02]  /*69f0*/  HADD2.F32 R62, -RZ, R59.H1_H1 ;  /* 0x3000003bff3e7230 */ /* 0x000fe40000004100 */
[C---:B------:R-:W-:Y:S01]  /*6a00*/  FFMA R19, R41.reuse, R58, R19 ;  /* 0x0000003a29137223 */ /* 0x040fe20000000013 */
[----:B------:R-:W-:Y:S02]  /*6a10*/  HADD2.F32 R59, -RZ, R61.H0_H0 ;  /* 0x2000003dff3b7230 */ /* 0x000fe40000004100 */
[C---:B------:R-:W-:Y:S01]  /*6a20*/  FMUL R23, R38.reuse, R23 ;  /* 0x0000001726177220 */ /* 0x040fe20000400000 */
[C---:B------:R-:W-:Y:S01]  /*6a30*/  FFMA R16, R41.reuse, R55, R16 ;  /* 0x0000003729107223 */ /* 0x040fe20000000010 */
[C---:B------:R-:W-:Y:S01]  /*6a40*/  FFMA R17, R41.reuse, R60, R17 ;  /* 0x0000003c29117223 */ /* 0x040fe20000000011 */
[--C-:B------:R-:W-:Y:S02]  /*6a50*/  HADD2.F32 R61, -RZ, R63.reuse.H0_H0 ;  /* 0x2000003fff3d7230 */ /* 0x100fe40000004100 */
[C---:B------:R-:W-:Y:S01]  /*6a60*/  FFMA R18, R41.reuse, R57, R18 ;  /* 0x0000003929127223 */ /* 0x040fe20000000012 */
[----:B------:R-:W-:Y:S02]  /*6a70*/  HADD2.F32 R66, -RZ, R63.H1_H1 ;  /* 0x3000003fff427230 */ /* 0x000fe40000004100 */
[C---:B------:R-:W-:Y:S01]  /*6a80*/  FMUL R22, R38.reuse, R26 ;  /* 0x0000001a26167220 */ /* 0x040fe20000400000 */
[----:B------:R-:W-:Y:S02]  /*6a90*/  HADD2.F32 R63, -RZ, R65.H0_H0 ;  /* 0x20000041ff3f7230 */ /* 0x000fe40000004100 */
[C---:B------:R-:W-:Y:S01]  /*6aa0*/  FFMA R23, R41.reuse, R62, R23 ;  /* 0x0000003e29177223 */ /* 0x040fe20000000017 */
[C---:B------:R-:W-:Y:S01]  /*6ab0*/  FMUL R27, R38.reuse, R27 ;  /* 0x0000001b261b7220 */ /* 0x040fe20000400000 */
[C---:B------:R-:W-:Y:S01]  /*6ac0*/  FFMA R20, R41.reuse, R59, R20 ;  /* 0x0000003b29147223 */ /* 0x040fe20000000014 */
[C---:B------:R-:W-:Y:S01]  /*6ad0*/  FFMA R21, R41.reuse, R64, R21 ;  /* 0x0000004029157223 */ /* 0x040fe20000000015 */
[--C-:B------:R-:W-:Y:S02]  /*6ae0*/  HADD2.F32 R65, -RZ, R67.reuse.H0_H0 ;  /* 0x20000043ff417230 */ /* 0x100fe40000004100 */
[C---:B------:R-:W-:Y:S01]  /*6af0*/  FFMA R22, R41.reuse, R61, R22 ;  /* 0x0000003d29167223 */ /* 0x040fe20000000016 */
[----:B------:R-:W-:Y:S02]  /*6b00*/  HADD2.F32 R70, -RZ, R67.H1_H1 ;  /* 0x30000043ff467230 */ /* 0x000fe40000004100 */
[C---:B------:R-:W-:Y:S01]  /*6b10*/  FMUL R26, R38.reuse, R30 ;  /* 0x0000001e261a7220 */ /* 0x040fe20000400000 */
[--C-:B------:R-:W-:Y:S02]  /*6b20*/  HADD2.F32 R67, -RZ, R40.reuse.H0_H0 ;  /* 0x20000028ff437230 */ /* 0x100fe40000004100 */
[C---:B------:R-:W-:Y:S01]  /*6b30*/  FFMA R27, R41.reuse, R66, R27 ;  /* 0x00000042291b7223 */ /* 0x040fe2000000001b */
[C---:B------:R-:W-:Y:S01]  /*6b40*/  FMUL R31, R38.reuse, R31 ;  /* 0x0000001f261f7220 */ /* 0x040fe20000400000 */
[C---:B------:R-:W-:Y:S01]  /*6b50*/  FFMA R24, R41.reuse, R63, R24 ;  /* 0x0000003f29187223 */ /* 0x040fe20000000018 */
[----:B------:R-:W-:Y:S02]  /*6b60*/  HADD2.F32 R40, -RZ, R40.H1_H1 ;  /* 0x30000028ff287230 */ /* 0x000fe40000004100 */
[C---:B------:R-:W-:Y:S01]  /*6b70*/  FFMA R25, R41.reuse, R68, R25 ;  /* 0x0000004429197223 */ /* 0x040fe20000000019 */
[--C-:B------:R-:W-:Y:S02]  /*6b80*/  HADD2.F32 R69, -RZ, R42.reuse.H0_H0 ;  /* 0x2000002aff457230 */ /* 0x100fe40000004100 */
[C---:B------:R-:W-:Y:S01]  /*6b90*/  FFMA R26, R41.reuse, R65, R26 ;  /* 0x00000041291a7223 */ /* 0x040fe2000000001a */
[----:B------:R-:W-:Y:S02]  /*6ba0*/  HADD2.F32 R42, -RZ, R42.H1_H1 ;  /* 0x3000002aff2a7230 */ /* 0x000fe40000004100 */
[C---:B------:R-:W-:Y:S01]  /*6bb0*/  FMUL R30, R38.reuse, R34 ;  /* 0x00000022261e7220 */ /* 0x040fe20000400000 */
[----:B------:R-:W-:Y:S01]  /*6bc0*/  FFMA R31, R41, R70, R31 ;  /* 0x00000046291f7223 */ /* 0x000fe2000000001f */
[----:B------:R-:W-:Y:S01]  /*6bd0*/  FMUL R35, R38, R35 ;  /* 0x0000002326237220 */ /* 0x000fe20000400000 */
[----:B------:R-:W-:Y:S01]  /*6be0*/  F2FP.SATFINITE.E5M2.F32.PACK_AB_MERGE_C R106, R15, R10, RZ ;  /* 0x0000000a0f6a723e */ /* 0x000fe200048060ff */
[----:B------:R-:W-:Y:S01]  /*6bf0*/  FFMA R28, R41, R67, R28 ;  /* 0x00000043291c7223 */ /* 0x000fe2000000001c */
[----:B------:R-:W-:Y:S01]  /*6c00*/  F2FP.SATFINITE.E5M2.F32.PACK_AB_MERGE_C R107, R19, R14, RZ ;  /* 0x0000000e136b723e */ /* 0x000fe200048060ff */
[C---:B------:R-:W-:Y:S01]  /*6c10*/  FFMA R29, R41.reuse, R40, R29 ;  /* 0x00000028291d7223 */ /* 0x040fe2000000001d */
[C---:B------:R-:W-:Y:S01]  /*6c20*/  FFMA R30, R41.reuse, R69, R30 ;  /* 0x00000045291e7223 */ /* 0x040fe2000000001e */
[----:B------:R-:W-:Y:S01]  /*6c30*/  FFMA R35, R41, R42, R35 ;  /* 0x0000002a29237223 */ /* 0x000fe20000000023 */
[----:B------:R-:W-:Y:S02]  /*6c40*/  F2FP.SATFINITE.E5M2.F32.PACK_AB_MERGE_C R106, R9, R8, R106 ;  /* 0x00000008096a723e */ /* 0x000fe4000480606a */
[----:B------:R-:W-:Y:S02]  /*6c50*/  F2FP.SATFINITE.E5M2.F32.PACK_AB_MERGE_C R107, R13, R12, R107 ;  /* 0x0000000c0d6b723e */ /* 0x000fe4000480606b */
[----:B------:R-:W-:Y:S02]  /*6c60*/  F2FP.SATFINITE.E5M2.F32.PACK_AB_MERGE_C R108, R23, R18, RZ ;  /* 0x00000012176c723e */ /* 0x000fe400048060ff */
[----:B------:R-:W-:Y:S01]  /*6c70*/  F2FP.SATFINITE.E5M2.F32.PACK_AB_MERGE_C R109, R27, R22, RZ ;  /* 0x000000161b6d723e */ /* 0x000fe200048060ff */
[----:B------:R1:W-:Y:S01]  /*6c80*/  STS.128 [R84+UR44+0x4200], R104 ;  /* 0x0042006854007988 */ /* 0x0003e20008000c2c */
[----:B------:R-:W-:Y:S02]  /*6c90*/  F2FP.SATFINITE.E5M2.F32.PACK_AB_MERGE_C R113, R31, R26, RZ ;  /* 0x0000001a1f71723e */ /* 0x000fe400048060ff */
[----:B------:R-:W-:Y:S02]  /*6ca0*/  F2FP.SATFINITE.E5M2.F32.PACK_AB_MERGE_C R114, R35, R30, RZ ;  /* 0x0000001e2372723e */ /* 0x000fe400048060ff */
[----:B------:R-:W-:Y:S02]  /*6cb0*/  F2FP.SATFINITE.E5M2.F32.PACK_AB_MERGE_C R108, R17, R16, R108 ;  /* 0x00000010116c723e */ /* 0x000fe4000480606c */
[----:B------:R-:W-:Y:S02]  /*6cc0*/  F2FP.SATFINITE.E5M2.F32.PACK_AB_MERGE_C R109, R21, R20, R109 ;  /* 0x00000014156d723e */ /* 0x000fe4000480606d */
[----:B------:R-:W-:Y:S02]  /*6cd0*/  F2FP.SATFINITE.E5M2.F32.PACK_AB_MERGE_C R110, R25, R24, R113 ;  /* 0x00000018196e723e */ /* 0x000fe40004806071 */
[----:B------:R-:W-:Y:S02]  /*6ce0*/  F2FP.SATFINITE.E5M2.F32.PACK_AB_MERGE_C R111, R29, R28, R114 ;  /* 0x0000001c1d6f723e */ /* 0x000fe40004806072 */
[----:B------:R-:W-:Y:S02]  /*6cf0*/  LEA R112, R93, UR44, 0x3 ;  /* 0x0000002c5d707c11 */ /* 0x000fe4000f8e18ff */
[----:B------:R-:W-:Y:S01]  /*6d00*/  @P6 SHF.L.U32 R113, R91, 0x1f, RZ ;  /* 0x0000001f5b716819 */ /* 0x000fe200000006ff */
[----:B------:R1:W-:Y:S01]  /*6d10*/  STS.128 [R99+0x4210], R108 ;  /* 0x0042106c63007388 */ /* 0x0003e20000000c00 */
[----:B------:R-:W-:Y:S01]  /*6d20*/  @!PT LDS RZ, [RZ] ;  /* 0x00000000fffff984 */ /* 0x000fe20000000800 */
[----:B------:R-:W-:Y:S01]  /*6d30*/  @!PT LDS RZ, [RZ] ;  /* 0x00000000fffff984 */ /* 0x000fe20000000800 */
[----:B------:R-:W-:Y:S01]  /*6d40*/  @!PT LDS RZ, [RZ] ;  /* 0x00000000fffff984 */ /* 0x000fe20000000800 */
[----:B------:R-:W-:Y:S01]  /*6d50*/  @!PT LDS RZ, [RZ] ;  /* 0x00000000fffff984 */ /* 0x000fe20000000800 */
[----:B------:R2:W-:Y:S07]  /*6d60*/  MEMBAR.ALL.CTA ;  /* 0x0000000000007992 */ /* 0x0005ee0000008000 */
[----:B--2---:R-:W2:Y:S02]  /*6d70*/  FENCE.VIEW.ASYNC.S ;  /* 0x00000000000073c6 */ /* 0x004ea40000000000 */
[----:B--2---:R-:W-:Y:S06]  /*6d80*/  BAR.SYNC.DEFER_BLOCKING 0x1, 0x80 ;  /* 0x0042000000007b1d */ /* 0x004fec0000010000 */
[----:B------:R-:W-:Y:S05]  /*6d90*/  @P0 BRA `(.L_x_107) ;  /* 0x0000000000280947 */ /* 0x000fea0003800000 */
[----:B------:R-:W-:Y:S01]  /*6da0*/  UIADD3 UR4, UPT, UPT, UR44, 0x4200, URZ ;  /* 0x000042002c047890 */ /* 0x000fe2000fffe0ff */
[----:B------:R-:W-:Y:S05]  /*6db0*/  UMOV UR51, UR36 ;  /* 0x0000002400337c82 */ /* 0x000fea0008000000 */
[----:B------:R-:W-:Y:S01]  /*6dc0*/  MOV R96, UR4 ;  /* 0x0000000400607c02 */ /* 0x000fe20008000f00 */
[----:B------:R-:W-:Y:S03]  /*6dd0*/  UIADD3 UR4, UP0, UPT, UR62, 0x680, URZ ;  /* 0x000006803e047890 */ /* 0x000fe6000ff1e0ff */
[----:B------:R-:W-:Y:S01]  /*6de0*/  R2UR UR48, R96 ;  /* 0x00000000603072ca */ /* 0x000fe200000e0000 */
[----:B------:R-:W-:Y:S11]  /*6df0*/  UIADD3.X UR5, UPT, UPT, URZ, UR63, URZ, UP0, !UPT ;  /* 0x0000003fff057290 */ /* 0x000ff600087fe4ff */
[----:B------:R-:W-:Y:S01]  /*6e00*/  @!UPT UIADD3 URZ, UPT, UPT, URZ, URZ, URZ ;  /* 0x000000fffffff290 */ /* 0x000fe2000fffe0ff */
[----:B------:R2:W-:Y:S01]  /*6e10*/  UTMASTG.3D [UR48], [UR4] ;  /* 0x00000030040073b5 */ /* 0x0005e20008010000 */
[----:B------:R0:W-:Y:S01]  /*6e20*/  UTMACMDFLUSH ;  /* 0x00000000000079b7 */ /* 0x0001e20000000000 */
[----:B--2---:R-:W-:Y:S04]  /*6e30*/  DEPBAR.LE SB0, 0x1 ;  /* 0x000080400000791a */ /* 0x004fe80000000000 */
.L_x_107:
[----:B------:R-:W-:Y:S05]  /*6e40*/  BSYNC.RECONVERGENT B0 ;  /* 0x0000000000007941 */ /* 0x000fea0003800200 */
.L_x_106:
[----:B------:R-:W-:Y:S06]  /*6e50*/  BAR.SYNC.DEFER_BLOCKING 0x1, 0x80 ;  /* 0x0042000000007b1d */ /* 0x000fec0000010000 */
[----:B------:R-:W2:Y:S01]  /*6e60*/  @P6 SYNCS.PHASECHK.TRANS64.TRYWAIT P0, [R112+URZ+0x50], R113 ;  /* 0x00005071700065a7 */ /* 0x000ea200080011ff */
[----:B------:R-:W-:Y:S01]  /*6e70*/  BSSY B1, `(.L_x_108) ;  /* 0x0000020000017945 */ /* 0x000fe20003800000 */
[----:B--2---:R-:W-:Y:S03]  /*6e80*/  @P6 SEL R100, RZ, 0x1, !P0 ;  /* 0x00000001ff646807 */ /* 0x004fe60004000000 */
[----:B------:R-:W-:Y:S05]  /*6e90*/  @!P6 BRA `(.L_x_109) ;  /* 0x000000000074e947 */ /* 0x000fea0003800000 */
[----:B------:R-:W-:Y:S01]  /*6ea0*/  ISETP.NE.AND P1, PT, R101, RZ, PT ;  /* 0x000000ff6500720c */ /* 0x000fe20003f25270 */
[----:B------:R-:W2:Y:S01]  /*6eb0*/  S2R R0, SR_CgaCtaId ;  /* 0x0000000000007919 */ /* 0x000ea20000008800 */
[----:B------:R-:W-:Y:S01]  /*6ec0*/  ISETP.NE.AND P0, PT, R100, RZ, PT ;  /* 0x000000ff6400720c */ /* 0x000fe20003f05270 */
[----:B------:R-:W-:Y:S10]  /*6ed0*/  BSSY B0, `(.L_x_110) ;  /* 0x0000008000007945 */ /* 0x000ff40003800000 */
[----:B------:R-:W-:Y:S05]  /*6ee0*/  @P1 IMAD R2, R93, 0x1000, R84 ;  /* 0x000010005d021824 */ /* 0x000fea00078e0254 */
[----:B------:R-:W-:Y:S05]  /*6ef0*/  @P1 IADD3 R4, PT, PT, R2, UR44, RZ ;  /* 0x0000002c02041c10 */ /* 0x000fea000fffe0ff */
[----:B------:R-:W-:Y:S01]  /*6f00*/  @P1 IMAD.IADD R4, R4, 0x1, R103 ;  /* 0x0000000104041824 */ /* 0x000fe200078e0267 */
[----:B------:R-:W-:Y:S06]  /*6f10*/  @P0 BRA `(.L_x_111) ;  /* 0x00000000000c0947 */ /* 0x000fec0003800000 */
[----:B------:R-:W-:Y:S04]  /*6f20*/  SHF.L.U32 R3, R91, 0x1f, RZ ;  /* 0x0000001f5b037819 */ /* 0x000fe800000006ff */
[----:B------:R-:W3:Y:S02]  /*6f30*/  SYNCS.PHASECHK.TRANS64.TRYWAIT P0, [R112+URZ+0x50], R3 ;  /* 0x00005003700075a7 */ /* 0x000ee400080011ff */
[----:B---3--:R-:W-:Y:S05]  /*6f40*/  @!P0 BRA `(.L_x_112) ;  /* 0x0000003000dc8947 */ /* 0x008fea0003800000 */
.L_x_111:
[----:B------:R-:W-:Y:S05]  /*6f50*/  BSYNC B0 ;  /* 0x0000000000007941 */ /* 0x000fea0003800000 */
.L_x_110:
[----:B------:R-:W-:Y:S01]  /*6f60*/  ISETP.NE.AND P0, PT, R101, RZ, PT ;  /* 0x000000ff6500720c */ /* 0x000fe20003f05270 */
[----:B---3--:R-:W-:Y:S02]  /*6f70*/  VIADD R3, R112, 0x70 ;  /* 0x0000007070037836 */ /* 0x008fe40000000000 */
[----:B------:R-:W-:Y:S03]  /*6f80*/  VIADD R93, R93, 0x1 ;  /* 0x000000015d5d7836 */ /* 0x000fe60000000000 */
[----:B--2---:R-:W-:Y:S07]  /*6f90*/  PRMT R0, R0, 0x654, R3 ;  /* 0x0000065400007816 */ /* 0x004fee0000000003 */
[----:B------:R2:W3:Y:S04]  /*6fa0*/  @P0 LDS.128 R72, [R2+UR44+0x200] ;  /* 0x0002002c02480984 */ /* 0x0004e80008000c00 */
[----:B------:R2:W4:Y:S01]  /*6fb0*/  @P0 LDS.128 R76, [R4+0x210] ;  /* 0x00021000044c0984 */ /* 0x0005220000000c00 */
        /* <DEDUP_REMOVED lines=10> */
[----:B--23--:R-:W-:Y:S02]  /*7060*/  LOP3.LUT R91, R91, R0, RZ, 0x3c, !PT ;  /* 0x000000005b5b7212 */ /* 0x00cfe400078e3cff */
.L_x_109:
[----:B------:R-:W-:Y:S05]  /*7070*/  BSYNC B1 ;  /* 0x0000000000017941 */ /* 0x000fea0003800000 */
.L_x_108:
[----:B------:R-:W-:Y:S05]  /*7080*/  VIADD R3, R39, 0x40 ;  /* 0x0000004027037836 */ /* 0x000fea0000000000 */
[----:B------:R-:W-:Y:S04]  /*7090*/  SHF.R.U32.HI R3, RZ, 0x15, R3 ;  /* 0x00000015ff037819 */ /* 0x000fe80000011603 */
[----:B------:R-:W-:Y:S11]  /*70a0*/  LOP3.LUT P0, RZ, R3, 0x3, R86, 0x48, !PT ;  /* 0x0000000303ff7812 */ /* 0x000ff60007804856 */
[----:B------:R-:W-:Y:S02]  /*70b0*/  @!UPT UIADD3 URZ, UPT, UPT, URZ, URZ, URZ ;  /* 0x000000fffffff290 */ /* 0x000fe4000fffe0ff */
[----:B------:R-:W-:Y:S05]  /*70c0*/  @!P0 BRA `(.L_x_113) ;  /* 0x0000000000408947 */ /* 0x000fea0003800000 */
[----:B------:R-:W2:Y:S01]  /*70d0*/  LDCU.64 UR8, c[0x4][0x78] ;  /* 0x01000f00ff0877ac */ /* 0x000ea20008000a00 */
[----:B------:R-:W-:Y:S01]  /*70e0*/  MOV R3, 0x0 ;  /* 0x0000000000037802 */ /* 0x000fe20000000f00 */
[----:B------:R-:W-:Y:S02]  /*70f0*/  HFMA2 R12, -RZ, RZ, 0, 5.9604644775390625e-08 ;  /* 0x00000001ff0c7431 */ /* 0x000fe400000001ff */
[----:B------:R-:W-:Y:S02]  /*7100*/  IMAD.MOV.U32 R8, RZ, RZ, 0x192 ;  /* 0x00000192ff087424 */ /* 0x000fe400078e00ff */
[----:B------:R-:W-:Y:S01]  /*7110*/  IMAD.MOV.U32 R13, RZ, RZ, RZ ;  /* 0x000000ffff0d7224 */ /* 0x000fe200078e00ff */
[----:B------:R-:W3:Y:S01]  /*7120*/  LDCU.64 UR6, c[0x4][0x80] ;  /* 0x01001000ff0677ac */ /* 0x000ee20008000a00 */
[----:B------:R-:W1:Y:S01]  /*7130*/  LDC.64 R2, c[0x4][R3] ;  /* 0x0100000003027b82 */ /* 0x000e620000000a00 */
[----:B------:R-:W5:Y:S01]  /*7140*/  LDCU.64 UR4, c[0x4][0x18] ;  /* 0x01000300ff0477ac */ /* 0x000f620008000a00 */
[----:B--2---:R-:W-:Y:S01]  /*7150*/  MOV R5, UR9 ;  /* 0x0000000900057c02 */ /* 0x004fe20008000f00 */
[----:B------:R-:W-:Y:S01]  /*7160*/  IMAD.U32 R4, RZ, RZ, UR8 ;  /* 0x00000008ff047e24 */ /* 0x000fe2000f8e00ff */
[----:B---3--:R-:W-:Y:S01]  /*7170*/  MOV R7, UR7 ;  /* 0x0000000700077c02 */ /* 0x008fe20008000f00 */
[----:B------:R-:W-:Y:S01]  /*7180*/  IMAD.U32 R6, RZ, RZ, UR6 ;  /* 0x00000006ff067e24 */ /* 0x000fe2000f8e00ff */
[----:B-----5:R-:W-:Y:S01]  /*7190*/  MOV R11, UR5 ;  /* 0x00000005000b7c02 */ /* 0x020fe20008000f00 */
[----:B------:R-:W-:Y:S02]  /*71a0*/  IMAD.U32 R10, RZ, RZ, UR4 ;  /* 0x00000004ff0a7e24 */ /* 0x000fe4000f8e00ff */
[----:B------:R-:W-:Y:S07]  /*71b0*/  LEPC R20, `(.L_x_113) ;  /* 0x000000001014794e */ /* 0x000fee0000000000 */
[----:B-1--4-:R-:W-:Y:S05]  /*71c0*/  CALL.ABS.NOINC R2 ;  /* 0x0000000002007343 */ /* 0x012fea0003c00000 */
.L_x_113:
        /* <DEDUP_REMOVED lines=14> */
[----:B------:R-:W-:Y:S01]  /*72b0*/  F2FP.F16.E5M2.UNPACK_B R54, R75 ;  /* 0x0000004bff36723e */ /* 0x000fe200020004ff */
[----:B------:R-:W-:Y:S01]  /*72c0*/  LDTM.16dp32bit_t0_t15.x32 R4, tmem[UR4+0x40] ;  /* 0x00004004000479ee */ /* 0x000fe20008a80000 */
[----:B------:R-:W2:Y:S01]  /*72d0*/  LDTM.16dp32bit_t16_t31.x32 R4, tmem[UR4+0x60] ;  /* 0x00006004000479ee */ /* 0x000ea20008aa0000 */
[----:B------:R-:W-:Y:S01]  /*72e0*/  HADD2.F32 R46, -RZ, R46.H1_H1 ;  /* 0x3000002eff2e7230 */ /* 0x000fe20000004100 */
[----:B----4-:R-:W-:Y:S01]  /*72f0*/  F2FP.F16.E5M2.UNPACK_B R58, R76 ;  /* 0x0000004cff3a723e */ /* 0x010fe200020004ff */
[--C-:B------:R-:W-:Y:S01]  /*7300*/  HADD2.F32 R49, -RZ, R50.reuse.H0_H0 ;  /* 0x20000032ff317230 */ /* 0x100fe20000004100 */
[----:B------:R-:W-:Y:S01]  /*7310*/  F2FP.F16.E5M2.UNPACK_B R62, R77 ;  /* 0x0000004dff3e723e */ /* 0x000fe200020004ff */
[----:B------:R-:W-:Y:S01]  /*7320*/  HADD2.F32 R50, -RZ, R50.H1_H1 ;  /* 0x30000032ff327230 */ /* 0x000fe20000004100 */
[----:B------:R-:W-:Y:S01]  /*7330*/  F2FP.F16.E5M2.UNPACK_B R66, R78 ;  /* 0x0000004eff42723e */ /* 0x000fe200020004ff */
[--C-:B------:R-:W-:Y:S01]  /*7340*/  HADD2.F32 R53, -RZ, R54.reuse.H0_H0 ;  /* 0x20000036ff357230 */ /* 0x100fe20000004100 */
[----:B------:R-:W-:Y:S01]  /*7350*/  F2FP.F16.E5M2.UNPACK_B R70, R79 ;  /* 0x0000004fff46723e */ /* 0x000fe200020004ff */
[----:B------:R-:W-:Y:S01]  /*7360*/  HADD2.F32 R54, -RZ, R54.H1_H1 ;  /* 0x30000036ff367230 */ /* 0x000fe20000004100 */
[----:B------:R-:W-:Y:S01]  /*7370*/  F2FP.F16.E5M2.UNPACK_B R56, R75.H1 ;  /* 0x0000004bff38723e */ /* 0x000fe200030004ff */
[--C-:B------:R-:W-:Y:S01]  /*7380*/  HADD2.F32 R57, -RZ, R58.reuse.H0_H0 ;  /* 0x2000003aff397230 */ /* 0x100fe20000004100 */
[----:B------:R-:W-:Y:S01]  /*7390*/  F2FP.F16.E5M2.UNPACK_B R60, R76.H1 ;  /* 0x0000004cff3c723e */ /* 0x000fe200030004ff */
[----:B------:R-:W-:Y:S01]  /*73a0*/  HADD2.F32 R58, -RZ, R58.H1_H1 ;  /* 0x3000003aff3a7230 */ /* 0x000fe20000004100 */
[----:B------:R-:W-:Y:S01]  /*73b0*/  F2FP.F16.E5M2.UNPACK_B R64, R77.H1 ;  /* 0x0000004dff40723e */ /* 0x000fe200030004ff */
[--C-:B------:R-:W-:Y:S01]  /*73c0*/  HADD2.F32 R61, -RZ, R62.reuse.H0_H0 ;  /* 0x2000003eff3d7230 */ /* 0x100fe20000004100 */
[----:B------:R-:W-:Y:S01]  /*73d0*/  F2FP.F16.E5M2.UNPACK_B R68, R78.H1 ;  /* 0x0000004eff44723e */ /* 0x000fe200030004ff */
[----:B------:R-:W-:Y:S01]  /*73e0*/  HADD2.F32 R62, -RZ, R62.H1_H1 ;  /* 0x3000003eff3e7230 */ /* 0x000fe20000004100 */
[----:B------:R-:W-:Y:S01]  /*73f0*/  ISETP.NE.AND P0, PT, R97, RZ, PT ;  /* 0x000000ff6100720c */ /* 0x000fe20003f05270 */
[--C-:B------:R-:W-:Y:S01]  /*7400*/  HADD2.F32 R65, -RZ, R66.reuse.H0_H0 ;  /* 0x20000042ff417230 */ /* 0x100fe20000004100 */
[----:B------:R-:W-:Y:S01]  /*7410*/  ISETP.NE.AND P6, PT, R102, RZ, PT ;  /* 0x000000ff6600720c */ /* 0x000fe20003fc5270 */
[----:B------:R-:W-:Y:S02]  /*7420*/  HADD2.F32 R66, -RZ, R66.H1_H1 ;  /* 0x30000042ff427230 */ /* 0x000fe40000004100 */
[--C-:B------:R-:W-:Y:S02]  /*7430*/  HADD2.F32 R69, -RZ, R70.reuse.H0_H0 ;  /* 0x20000046ff457230 */ /* 0x100fe40000004100 */
[C---:B--2---:R-:W-:Y:S01]  /*7440*/  FMUL R0, R38.reuse, R4 ;  /* 0x0000000426007220 */ /* 0x044fe20000400000 */
[C---:B------:R-:W-:Y:S01]  /*7450*/  FMUL R2, R38.reuse, R5 ;  /* 0x0000000526027220 */ /* 0x040fe20000400000 */
[C---:B------:R-:W-:Y:S01]  /*7460*/  FMUL R4, R38.reuse, R8 ;  /* 0x0000000826047220 */ /* 0x040fe20000400000 */
[C---:B------:R-:W-:Y:S01]  /*7470*/  FMUL R5, R38.reuse, R9 ;  /* 0x0000000926057220 */ /* 0x040fe20000400000 */
[C---:B------:R-:W-:Y:S01]  /*7480*/  FFMA R0, R41.reuse, R40, R0 ;  /* 0x0000002829007223 */ /* 0x040fe20000000000 */
[C---:B------:R-:W-:Y:S01]  /*7490*/  FFMA R2, R41.reuse, R43, R2 ;  /* 0x0000002b29027223 */ /* 0x040fe20000000002 */
        /* <DEDUP_REMOVED lines=10> */
[----:B------:R-:W-:Y:S02]  /*7540*/  HADD2.F32 R70, -RZ, R70.H1_H1 ;  /* 0x30000046ff467230 */ /* 0x000fe40000004100 */
[C---:B------:R-:W-:Y:S01]  /*7550*/  FMUL R28, R38.reuse, R32 ;  /* 0x00000020261c7220 */ /* 0x040fe20000400000 */
[C---:B------:R-:W-:Y:S01]  /*7560*/  FMUL R29, R38.reuse, R33 ;  /* 0x00000021261d7220 */ /* 0x040fe20000400000 */
[C---:B------:R-:W-:Y:S01]  /*7570*/  FMUL R3, R38.reuse, R6 ;  /* 0x0000000626037220 */ /* 0x040fe20000400000 */
[C---:B------:R-:W-:Y:S01]  /*7580*/  FMUL R7, R38.reuse, R7 ;  /* 0x0000000726077220 */ /* 0x040fe20000400000 */
[--C-:B------:R-:W-:Y:S02]  /*7590*/  HADD2.F32 R47, -RZ, R48.reuse.H0_H0 ;  /* 0x20000030ff2f7230 */ /* 0x100fe40000004100 */
[C---:B------:R-:W-:Y:S01]  /*75a0*/  FMUL R6, R38.reuse, R10 ;  /* 0x0000000a26067220 */ /* 0x040fe20000400000 */
[C---:B------:R-:W-:Y:S01]  /*75b0*/  FFMA R3, R41.reuse, R42, R3 ;  /* 0x0000002a29037223 */ /* 0x040fe20000000003 */
[----:B------:R-:W-:Y:S02]  /*75c0*/  HADD2.F32 R48, -RZ, R48.H1_H1 ;  /* 0x30000030ff307230 */ /* 0x000fe40000004100 */
[C---:B------:R-:W-:Y:S01]  /*75d0*/  FFMA R7, R41.reuse, R44, R7 ;  /* 0x0000002c29077223 */ /* 0x040fe20000000007 */
[C---:B------:R-:W-:Y:S01]  /*75e0*/  FFMA R4, R41.reuse, R45, R4 ;  /* 0x0000002d29047223 */ /* 0x040fe20000000004 */
[C---:B------:R-:W-:Y:S01]  /*75f0*/  FFMA R5, R41.reuse, R46, R5 ;  /* 0x0000002e29057223 */ /* 0x040fe20000000005 */
[----:B------:R-:W-:Y:S01]  /*7600*/  FFMA R6, R41, R47, R6 ;  /* 0x0000002f29067223 */ /* 0x000fe20000000006 */
[----:B------:R-:W-:Y:S01]  /*7610*/  FMUL R11, R38, R11 ;  /* 0x0000000b260b7220 */ /* 0x000fe20000400000 */
[----:B------:R-:W-:Y:S01]  /*7620*/  F2FP.F16.E5M2.UNPACK_B R40, R79.H1 ;  /* 0x0000004fff28723e */ /* 0x000fe200030004ff */
[--C-:B------:R-:W-:Y:S01]  /*7630*/  HADD2.F32 R51, -RZ, R52.reuse.H0_H0 ;  /* 0x20000034ff337230 */ /* 0x100fe20000004100 */
[----:B-1----:R-:W-:Y:S01]  /*7640*/  F2FP.SATFINITE.E5M2.F32.PACK_AB_MERGE_C R105, R7, R3, RZ ;  /* 0x000000030769723e */ /* 0x002fe200048060ff */
[C---:B------:R-:W-:Y:S01]  /*7650*/  FFMA R11, R41.reuse, R48, R11 ;  /* 0x00000030290b7223 */ /* 0x040fe2000000000b */
[C---:B------:R-:W-:Y:S01]  /*7660*/  FFMA R8, R41.reuse, R49, R8 ;  /* 0x0000003129087223 */ /* 0x040fe20000000008 */
[----:B------:R-:W-:Y:S01]  /*7670*/  FFMA R9, R41, R50, R9 ;  /* 0x0000003229097223 */ /* 0x000fe20000000009 */
[----:B------:R-:W-:Y:S01]  /*7680*/  F2FP.SATFINITE.E5M2.F32.PACK_AB_MERGE_C R104, R2, R0, R105 ;  /* 0x000000000268723e */ /* 0x000fe20004806069 */
[----:B------:R-:W-:Y:S01]  /*7690*/  HADD2.F32 R52, -RZ, R52.H1_H1 ;  /* 0x30000034ff347230 */ /* 0x000fe20000004100 */
[----:B------:R-:W-:Y:S01]  /*76a0*/  F2FP.SATFINITE.E5M2.F32.PACK_AB_MERGE_C R106, R11, R6, RZ ;  /* 0x000000060b6a723e */ /* 0x000fe200048060ff */
[C---:B------:R-:W-:Y:S01]  /*76b0*/  FMUL R10, R38.reuse, R14 ;  /* 0x0000000e260a7220 */ /* 0x040fe20000400000 */
[C---:B------:R-:W-:Y:S01]  /*76c0*/  FMUL R15, R38.reuse, R15 ;  /* 0x0000000f260f7220 */ /* 0x040fe20000400000 */
[--C-:B------:R-:W-:Y:S01]  /*76d0*/  HADD2.F32 R55, -RZ, R56.reuse.H0_H0 ;  /* 0x20000038ff377230 */ /* 0x100fe20000004100 */
[----:B------:R-:W-:Y:S01]  /*76e0*/  F2FP.SATFINITE.E5M2.F32.PACK_AB_MERGE_C R105, R5, R4, R106 ;  /* 0x000000040569723e */ /* 0x000fe2000480606a */
[C---:B------:R-:W-:Y:S01]  /*76f0*/  FFMA R10, R41.reuse, R51, R10 ;  /* 0x00000033290a7223 */ /* 0x040fe2000000000a */
[C---:B------:R-:W-:Y:S01]  /*7700*/  FFMA R15, R41.reuse, R52, R15 ;  /* 0x00000034290f7223 */ /* 0x040fe2000000000f */
[C---:B------:R-:W-:Y:S01]  /*7710*/  FFMA R12, R41.reuse, R53, R12 ;  /* 0x00000035290c7223 */ /* 0x040fe2000000000c */
[C---:B------:R-:W-:Y:S01]  /*7720*/  FFMA R13, R41.reuse, R54, R13 ;  /* 0x00000036290d7223 */ /* 0x040fe2000000000d */
[----:B------:R-:W-:Y:S02]  /*7730*/  HADD2.F32 R56, -RZ, R56.H1_H1 ;  /* 0x30000038ff387230 */ /* 0x000fe40000004100 */
[C---:B------:R-:W-:Y:S01]  /*7740*/  FMUL R14, R38.reuse, R18 ;  /* 0x00000012260e7220 */ /* 0x040fe20000400000 */
[C---:B------:R-:W-:Y:S01]  /*7750*/  FMUL R19, R38.reuse, R19 ;  /* 0x0000001326137220 */ /* 0x040fe20000400000 */
[--C-:B------:R-:W-:Y:S02]  /*7760*/  HADD2.F32 R59, -RZ, R60.reuse.H0_H0 ;  /* 0x2000003cff3b7230 */ /* 0x100fe40000004100 */
[C---:B------:R-:W-:Y:S01]  /*7770*/  FMUL R18, R38.reuse, R22 ;  /* 0x0000001626127220 */ /* 0x040fe20000400000 */
[C---:B------:R-:W-:Y:S01]  /*7780*/  FFMA R14, R41.reuse, R55, R14 ;  /* 0x00000037290e7223 */ /* 0x040fe2000000000e */
[----:B------:R-:W-:Y:S02]  /*7790*/  HADD2.F32 R60, -RZ, R60.H1_H1 ;  /* 0x3000003cff3c7230 */ /* 0x000fe40000004100 */
        /* <DEDUP_REMOVED lines=8> */
[C---:B------:R-:W-:Y:S01]  /*7820*/  FFMA R23, R41.reuse, R60, R23 ;  /* 0x0000003c29177223 */ /* 0x040fe20000000017 */
[C---:B------:R-:W-:Y:S01]  /*7830*/  FMUL R27, R38.reuse, R27 ;  /* 0x0000001b261b7220 */ /* 0x040fe20000400000 */
[C---:B------:R-:W-:Y:S01]  /*7840*/  FFMA R20, R41.reuse, R61, R20 ;  /* 0x0000003d29147223 */ /* 0x040fe20000000014 */
[C---:B------:R-:W-:Y:S01]  /*7850*/  FFMA R21, R41.reuse, R62, R21 ;  /* 0x0000003e29157223 */ /* 0x040fe20000000015 */
[--C-:B------:R-:W-:Y:S02]  /*7860*/  HADD2.F32 R67, -RZ, R68.reuse.H0_H0 ;  /* 0x20000044ff437230 */ /* 0x100fe40000004100 */
[----:B------:R-:W-:Y:S01]  /*7870*/  FFMA R22, R41, R63, R22 ;  /* 0x0000003f29167223 */ /* 0x000fe20000000016 */
[----:B------:R-:W-:Y:S02]  /*7880*/  HADD2.F32 R68, -RZ, R68.H1_H1 ;  /* 0x30000044ff447230 */ /* 0x000fe40000004100 */
[C---:B------:R-:W-:Y:S01]  /*7890*/  FMUL R26, R38.reuse, R30 ;  /* 0x0000001e261a7220 */ /* 0x040fe20000400000 */
[----:B------:R-:W-:Y:S01]  /*78a0*/  F2FP.SATFINITE.E5M2.F32.PACK_AB_MERGE_C R107, R15, R10, RZ ;  /* 0x0000000a0f6b723e */ /* 0x000fe200048060ff */
        /* <DEDUP_REMOVED lines=8> */
[----:B------:R-:W-:Y:S01]  /*7930*/  F2FP.SATFINITE.E5M2.F32.PACK_AB_MERGE_C R106, R9, R8, R107 ;  /* 0x00000008096a723e */ /* 0x000fe2000480606b */
[----:B------:R-:W-:Y:S01]  /*7940*/  FFMA R31, R41, R68, R31 ;  /* 0x00000044291f7223 */ /* 0x000fe2000000001f */
[----:B------:R-:W-:Y:S01]  /*7950*/  FMUL R35, R38, R35 ;  /* 0x0000002326237220 */ /* 0x000fe20000400000 */
[----:B------:R-:W-:Y:S01]  /*7960*/  F2FP.SATFINITE.E5M2.F32.PACK_AB_MERGE_C R107, R19, R14, RZ ;  /* 0x0000000e136b723e */ /* 0x000fe200048060ff */
[C---:B------:R-:W-:Y:S01]  /*7970*/  FFMA R28, R41.reuse, R69, R28 ;  /* 0x00000045291c7223 */ /* 0x040fe2000000001c */
[C---:B------:R-:W-:Y:S01]  /*7980*/  FFMA R29, R41.reuse, R70, R29 ;  /* 0x00000046291d7223 */ /* 0x040fe2000000001d */
[C---:B------:R-:W-:Y:S01]  /*7990*/  FFMA R30, R41.reuse, R43, R30 ;  /* 0x0000002b291e7223 */ /* 0x040fe2000000001e */
[----:B------:R-:W-:Y:S01]  /*79a0*/  FFMA R35, R41, R40, R35 ;  /* 0x0000002829237223 */ /* 0x000fe20000000023 */
        /* <DEDUP_REMOVED lines=21> */
[----:B------:R-:W-:Y:S02]  /*7b00*/  UIADD3 UR4, UP0, UPT, UR62, 0x680, URZ ;  /* 0x000006803e047890 */ /* 0x000fe4000ff1e0ff */
[----:B------:R-:W-:Y:S02]  /*7b10*/  UIADD3 UR9, UPT, UPT, UR49, 0x40, URZ ;  /* 0x0000004031097890 */ /* 0x000fe4000fffe0ff */
[----:B------:R-:W-:Y:S02]  /*7b20*/  UIADD3 UR8, UPT, UPT, UR44, 0x5200, URZ ;  /* 0x000052002c087890 */ /* 0x000fe4000fffe0ff */
[----:B------:R-:W-:Y:S01]  /*7b30*/  UIADD3.X UR5, UPT, UPT, URZ, UR63, URZ, UP0, !UPT ;  /* 0x0000003fff057290 */ /* 0x000fe200087fe4ff */
[----:B------:R-:W-:Y:S01]  /*7b40*/  UMOV UR10, UR50 ;  /* 0x00000032000a7c82 */ /* 0x000fe20008000000 */
[----:B------:R-:W-:Y:S07]  /*7b50*/  UMOV UR11, UR36 ;  /* 0x00000024000b7c82 */ /* 0x000fee0008000000 */
[----:B------:R2:W-:Y:S01]  /*7b60*/  UTMASTG.3D [UR8], [UR4] ;  /* 0x00000008040073b5 */ /* 0x0005e20008010000 */
[----:B------:R0:W-:Y:S01]  /*7b70*/  UTMACMDFLUSH ;  /* 0x00000000000079b7 */ /* 0x0001e20000000000 */
[----:B--2---:R-:W-:Y:S04]  /*7b80*/  DEPBAR.LE SB0, 0x1 ;  /* 0x000080400000791a */ /* 0x004fe80000000000 */
.L_x_115:
[----:B------:R-:W-:Y:S05]  /*7b90*/  BSYNC.RECONVERGENT B0 ;  /* 0x0000000000007941 */ /* 0x000fea0003800200 */
.L_x_114:
        /* <DEDUP_REMOVED lines=16> */
.L_x_119:
[----:B------:R-:W-:Y:S05]  /*7ca0*/  BSYNC B0 ;  /* 0x0000000000007941 */ /* 0x000fea0003800000 */
.L_x_118:
        /* <DEDUP_REMOVED lines=17> */
.L_x_117:
[----:B------:R-:W-:Y:S05]  /*7dc0*/  BSYNC B1 ;  /* 0x0000000000017941 */ /* 0x000fea0003800000 */
.L_x_116:
        /* <DEDUP_REMOVED lines=21> */
.L_x_121:
        /* <DEDUP_REMOVED lines=18> */
[----:B------:R-:W-:Y:S01]  /*8040*/  ISETP.NE.AND P6, PT, R102, RZ, PT ;  /* 0x000000ff6600720c */ /* 0x000fe20003fc5270 */
[--C-:B------:R-:W-:Y:S01]  /*8050*/  HADD2.F32 R49, -RZ, R50.reuse.H0_H0 ;  /* 0x20000032ff317230 */ /* 0x100fe20000004100 */
[----:B----4-:R-:W-:Y:S01]  /*8060*/  F2FP.F16.E5M2.UNPACK_B R58, R76 ;  /* 0x0000004cff3a723e */ /* 0x010fe200020004ff */
[----:B------:R-:W-:Y:S01]  /*8070*/  HADD2.F32 R50, -RZ, R50.H1_H1 ;  /* 0x30000032ff327230 */ /* 0x000fe20000004100 */
[----:B------:R-:W-:Y:S01]  /*8080*/  F2FP.F16.E5M2.UNPACK_B R62, R77 ;  /* 0x0000004dff3e723e */ /* 0x000fe200020004ff */
[--C-:B------:R-:W-:Y:S01]  /*8090*/  HADD2.F32 R53, -RZ, R54.reuse.H0_H0 ;  /* 0x20000036ff357230 */ /* 0x100fe20000004100 */
[----:B------:R-:W-:Y:S01]  /*80a0*/  F2FP.F16.E5M2.UNPACK_B R66, R78 ;  /* 0x0000004eff42723e */ /* 0x000fe200020004ff */
[----:B------:R-:W-:Y:S01]  /*80b0*/  HADD2.F32 R54, -RZ, R54.H1_H1 ;  /* 0x30000036ff367230 */ /* 0x000fe20000004100 */
[----:B------:R-:W-:Y:S01]  /*80c0*/  F2FP.F16.E5M2.UNPACK_B R70, R79 ;  /* 0x0000004fff46723e */ /* 0x000fe200020004ff */
[--C-:B------:R-:W-:Y:S01]  /*80d0*/  HADD2.F32 R57, -RZ, R58.reuse.H0_H0 ;  /* 0x2000003aff397230 */ /* 0x100fe20000004100 */
[----:B------:R-:W-:Y:S01]  /*80e0*/  F2FP.F16.E5M2.UNPACK_B R56, R75.H1 ;  /* 0x0000004bff38723e */ /* 0x000fe200030004ff */
[----:B------:R-:W-:Y:S01]  /*80f0*/  HADD2.F32 R58, -RZ, R58.H1_H1 ;  /* 0x3000003aff3a7230 */ /* 0x000fe20000004100 */
[----:B------:R-:W-:Y:S01]  /*8100*/  F2FP.F16.E5M2.UNPACK_B R60, R76.H1 ;  /* 0x0000004cff3c723e */ /* 0x000fe200030004ff */
[--C-:B------:R-:W-:Y:S01]  /*8110*/  HADD2.F32 R61, -RZ, R62.reuse.H0_H0 ;  /* 0x2000003eff3d7230 */ /* 0x100fe20000004100 */
[----:B------:R-:W-:Y:S01]  /*8120*/  F2FP.F16.E5M2.UNPACK_B R64, R77.H1 ;  /* 0x0000004dff40723e */ /* 0x000fe200030004ff */
[----:B------:R-:W-:Y:S01]  /*8130*/  HADD2.F32 R62, -RZ, R62.H1_H1 ;  /* 0x3000003eff3e7230 */ /* 0x000fe20000004100 */
[----:B------:R-:W-:Y:S01]  /*8140*/  F2FP.F16.E5M2.UNPACK_B R68, R78.H1 ;  /* 0x0000004eff44723e */ /* 0x000fe200030004ff */
        /* <DEDUP_REMOVED lines=112> */
[----:B------:R-:W-:Y:S02]  /*8850*/  UIADD3 UR4, UPT, UPT, UR44, 0x4200, URZ ;  /* 0x000042002c047890 */ /* 0x000fe4000fffe0ff */
[----:B------:R-:W-:Y:S01]  /*8860*/  UIADD3 UR9, UPT, UPT, UR49, 0x80, URZ ;  /* 0x0000008031097890 */ /* 0x000fe2000fffe0ff */
[----:B------:R-:W-:Y:S01]  /*8870*/  UMOV UR10, UR50 ;  /* 0x00000032000a7c82 */ /* 0x000fe20008000000 */
[----:B------:R-:W-:Y:S02]  /*8880*/  UMOV UR11, UR36 ;  /* 0x00000024000b7c82 */ /* 0x000fe40008000000 */
        /* <DEDUP_REMOVED lines=8> */
.L_x_123:
[----:B------:R-:W-:Y:S05]  /*8910*/  BSYNC.RECONVERGENT B0 ;  /* 0x0000000000007941 */ /* 0x000fea0003800200 */
.L_x_122:
        /* <DEDUP_REMOVED lines=16> */
.L_x_127:
[----:B------:R-:W-:Y:S05]  /*8a20*/  BSYNC B0 ;  /* 0x0000000000007941 */ /* 0x000fea0003800000 */
.L_x_126:
        /* <DEDUP_REMOVED lines=17> */
.L_x_125:
[----:B------:R-:W-:Y:S05]  /*8b40*/  BSYNC B1 ;  /* 0x0000000000017941 */ /* 0x000fea0003800000 */
.L_x_124:
        /* <DEDUP_REMOVED lines=21> */
.L_x_129:
[----:B------:R-:W-:Y:S01]  /*8ca0*/  ISETP.NE.AND P0, PT, R97, RZ, PT ;  /* 0x000000ff6100720c */ /* 0x000fe20003f05270 */
[----:B------:R-:W-:Y:S05]  /*8cb0*/  WARPSYNC.ALL ;  /* 0x0000000000007948 */ /* 0x000fea0003800000 */
[----:B------:R-:W-:Y:S01]  /*8cc0*/  R2UR UR4, R39 ;  /* 0x00000000270472ca */ /* 0x000fe200000e0000 */
[----:B------:R-:W2:Y:S01]  /*8cd0*/  S2UR UR6, SR_CgaCtaId ;  /* 0x00000000000679c3 */ /* 0x000ea20000008800 */
[-C--:B------:R-:W-:Y:S01]  /*8ce0*/  F2FP.F16.E5M2.UNPACK_B R42, R72.reuse ;  /* 0x00000048ff2a723e */ /* 0x080fe200020004ff */
[----:B------:R-:W-:Y:S01]  /*8cf0*/  BSSY.RECONVERGENT B0, `(.L_x_130) ;  /* 0x000009b000007945 */ /* 0x000fe20003800200 */
[----:B------:R-:W-:Y:S02]  /*8d00*/  F2FP.F16.E5M2.UNPACK_B R72, R72.H1 ;  /* 0x00000048ff48723e */ /* 0x000fe400030004ff */
[-C--:B------:R-:W-:Y:S01]  /*8d10*/  F2FP.F16.E5M2.UNPACK_B R46, R73.reuse ;  /* 0x00000049ff2e723e */ /* 0x080fe200020004ff */
[--C-:B------:R-:W-:Y:S01]  /*8d20*/  HADD2.F32 R40, -RZ, R42.reuse.H0_H0 ;  /* 0x2000002aff287230 */ /* 0x100fe20000004100 */
[----:B------:R-:W-:Y:S01]  /*8d30*/  F2FP.F16.E5M2.UNPACK_B R73, R73.H1 ;  /* 0x00000049ff49723e */ /* 0x000fe200030004ff */
[----:B------:R-:W-:Y:S01]  /*8d40*/  HADD2.F32 R42, -RZ, R42.H1_H1 ;  /* 0x3000002aff2a7230 */ /* 0x000fe20000004100 */
[-C--:B------:R-:W-:Y:S01]  /*8d50*/  F2FP.F16.E5M2.UNPACK_B R50, R74.reuse ;  /* 0x0000004aff32723e */ /* 0x080fe200020004ff */
[----:B------:R-:W-:Y:S01]  /*8d60*/  HADD2.F32 R43, -RZ, R72.H0_H0 ;  /* 0x20000048ff2b7230 */ /* 0x000fe20000004100 */
[----:B------:R-:W-:Y:S01]  /*8d70*/  F2FP.F16.E5M2.UNPACK_B R74, R74.H1 ;  /* 0x0000004aff4a723e */ /* 0x000fe200030004ff */
[----:B------:R-:W-:Y:S01]  /*8d80*/  LDTM.16dp32bit_t0_t15.x32 R4, tmem[UR4+0xc0] ;  /* 0x0000c004000479ee */ /* 0x000fe20008a80000 */
[----:B------:R-:W3:Y:S01]  /*8d90*/  LDTM.16dp32bit_t16_t31.x32 R4, tmem[UR4+0xe0] ;  /* 0x0000e004000479ee */ /* 0x000ee20008aa0000 */
[----:B------:R-:W-:Y:S01]  /*8da0*/  NOP ;  /* 0x0000000000007918 */ /* 0x000fe20000000000 */
[--C-:B------:R-:W-:Y:S01]  /*8db0*/  HADD2.F32 R45, -RZ, R46.reuse.H0_H0 ;  /* 0x2000002eff2d7230 */ /* 0x100fe20000004100 */
[----:B------:R-:W-:Y:S01]  /*8dc0*/  R2UR UR5, R71 ;  /* 0x00000000470572ca */ /* 0x000fe200000e0000 */
[----:B------:R-:W-:Y:S01]  /*8dd0*/  HADD2.F32 R46, -RZ, R46.H1_H1 ;  /* 0x3000002eff2e7230 */ /* 0x000fe20000004100 */
[----:B------:R-:W-:Y:S01]  /*8de0*/  F2FP.F16.E5M2.UNPACK_B R54, R75 ;  /* 0x0000004bff36723e */ /* 0x000fe200020004ff */
        /* <DEDUP_REMOVED lines=10> */
[----:B------:R-:W-:Y:S01]  /*8e90*/  UIADD3 UR4, UPT, UPT, UR5, 0xe0, URZ ;  /* 0x000000e005047890 */ /* 0x000fe2000fffe0ff */
[----:B------:R-:W-:Y:S01]  /*8ea0*/  HADD2.F32 R59, -RZ, R58.H1_H1 ;  /* 0x3000003aff3b7230 */ /* 0x000fe20000004100 */
[----:B------:R-:W-:Y:S01]  /*8eb0*/  F2FP.F16.E5M2.UNPACK_B R76, R76.H1 ;  /* 0x0000004cff4c723e */ /* 0x000fe200030004ff */
[--C-:B------:R-:W-:Y:S01]  /*8ec0*/  HADD2.F32 R60, -RZ, R62.reuse.H0_H0 ;  /* 0x2000003eff3c7230 */ /* 0x100fe20000004100 */
[----:B------:R-:W-:Y:S01]  /*8ed0*/  F2FP.F16.E5M2.UNPACK_B R77, R77.H1 ;  /* 0x0000004dff4d723e */ /* 0x000fe200030004ff */
[----:B------:R-:W-:Y:S01]  /*8ee0*/  HADD2.F32 R63, -RZ, R62.H1_H1 ;  /* 0x3000003eff3f7230 */ /* 0x000fe20000004100 */
[----:B------:R-:W-:Y:S01]  /*8ef0*/  F2FP.F16.E5M2.UNPACK_B R78, R78.H1 ;  /* 0x0000004eff4e723e */ /* 0x000fe200030004ff */
[--C-:B------:R-:W-:Y:S01]  /*8f00*/  HADD2.F32 R64, -RZ, R66.reuse.H0_H0 ;  /* 0x20000042ff407230 */ /* 0x100fe20000004100 */
[----:B--2---:R-:W-:Y:S01]  /*8f10*/  UPRMT UR4, UR6, 0x654, UR4 ;  /* 0x0000065406047896 */ /* 0x004fe20008000004 */
        /* <DEDUP_REMOVED lines=8> */
[----:B------:R-:W-:Y:S01]  /*8fa0*/  SYNCS.ARRIVE.TRANS64.RED.A1T0 RZ, [UR4], RZ ;  /* 0x000000ffffff79a7 */ /* 0x000fe20008100404 */
[C---:B------:R-:W-:Y:S01]  /*8fb0*/  FMUL R16, R38.reuse, R16 ;  /* 0x0000001026107220 */ /* 0x040fe20000400000 */
[C---:B------:R-:W-:Y:S01]  /*8fc0*/  FMUL R17, R38.reuse, R17 ;  /* 0x0000001126117220 */ /* 0x040fe20000400000 */
[C---:B------:R-:W-:Y:S01]  /*8fd0*/  FMUL R0, R38.reuse, R20 ;  /* 0x0000001426007220 */ /* 0x040fe20000400000 */
[C---:B------:R-:W-:Y:S01]  /*8fe0*/  FMUL R2, R38.reuse, R21 ;  /* 0x0000001526027220 */ /* 0x040fe20000400000 */
[C---:B------:R-:W-:Y:S01]  /*8ff0*/  FMUL R20, R38.reuse, R25 ;  /* 0x0000001926147220 */ /* 0x040fe20000400000 */
[----:B------:R-:W-:Y:S02]  /*9000*/  HADD2.F32 R67, -RZ, R66.H1_H1 ;  /* 0x30000042ff437230 */ /* 0x000fe40000004100 */
[C---:B------:R-:W-:Y:S01]  /*9010*/  FMUL R6, R38.reuse, R6 ;  /* 0x0000000626067220 */ /* 0x040fe20000400000 */
[----:B------:R-:W-:Y:S02]  /*9020*/  HADD2.F32 R44, -RZ, R72.H1_H1 ;  /* 0x30000048ff2c7230 */ /* 0x000fe40000004100 */
[C---:B------:R-:W-:Y:S01]  /*9030*/  FMUL R7, R38.reuse, R7 ;  /* 0x0000000726077220 */ /* 0x040fe20000400000 */
[--C-:B------:R-:W-:Y:S02]  /*9040*/  HADD2.F32 R47, -RZ, R73.reuse.H0_H0 ;  /* 0x20000049ff2f7230 */ /* 0x100fe40000004100 */
[C---:B------:R-:W-:Y:S01]  /*9050*/  FFMA R6, R41.reuse, R43, R6 ;  /* 0x0000002b29067223 */ /* 0x040fe20000000006 */
[--C-:B------:R-:W-:Y:S02]  /*9060*/  HADD2.F32 R40, -RZ, R68.reuse.H0_H0 ;  /* 0x20000044ff287230 */ /* 0x100fe40000004100 */
[C---:B------:R-:W-:Y:S01]  /*9070*/  FFMA R7, R41.reuse, R44, R7 ;  /* 0x0000002c29077223 */ /* 0x040fe20000000007 */
[C---:B------:R-:W-:Y:S01]  /*9080*/  FFMA R8, R41.reuse, R45, R8 ;  /* 0x0000002d29087223 */ /* 0x040fe20000000008 */
[----:B------:R-:W-:Y:S01]  /*9090*/  FFMA R9, R41, R46, R9 ;  /* 0x0000002e29097223 */ /* 0x000fe20000000009 */
[----:B------:R-:W-:Y:S02]  /*90a0*/  HADD2.F32 R43, -RZ, R68.H1_H1 ;  /* 0x30000044ff2b7230 */ /* 0x000fe40000004100 */
[C---:B------:R-:W-:Y:S01]  /*90b0*/  FMUL R10, R38.reuse, R10 ;  /* 0x0000000a260a7220 */ /* 0x040fe20000400000 */
[----:B------:R-:W-:Y:S01]  /*90c0*/  HADD2.F32 R48, -RZ, R73.H1_H1 ;  /* 0x30000049ff307230 */ /* 0x000fe20000004100 */
[----:B------:R-:W-:Y:S01]  /*90d0*/  F2FP.SATFINITE.E5M2.F32.PACK_AB_MERGE_C R100, R7, R6, RZ ;  /* 0x000000060764723e */ /* 0x000fe200048060ff */
[C---:B------:R-:W-:Y:S01]  /*90e0*/  FMUL R7, R38.reuse, R24 ;  /* 0x0000001826077220 */ /* 0x040fe20000400000 */
[----:B------:R-:W-:Y:S01]  /*90f0*/  FFMA R10, R41, R47, R10 ;  /* 0x0000002f290a7223 */ /* 0x000fe2000000000a */
[C---:B------:R-:W-:Y:S01]  /*9100*/  FMUL R24, R38.reuse, R29 ;  /* 0x0000001d26187220 */ /* 0x040fe20000400000 */
[----:B------:R-:W-:Y:S01]  /*9110*/  F2FP.SATFINITE.E5M2.F32.PACK_AB_MERGE_C R100, R5, R4, R100 ;  /* 0x000000040564723e */ /* 0x000fe20004806064 */
[C---:B------:R-:W-:Y:S01]  /*9120*/  FMUL R11, R38.reuse, R11 ;  /* 0x0000000b260b7220 */ /* 0x040fe20000400000 */
[--C-:B------:R-:W-:Y:S02]  /*9130*/  HADD2.F32 R51, -RZ, R74.reuse.H0_H0 ;  /* 0x2000004aff337230 */ /* 0x100fe40000004100 */
[C---:B------:R-:W-:Y:S01]  /*9140*/  FMUL R14, R38.reuse, R14 ;  /* 0x0000000e260e7220 */ /* 0x040fe20000400000 */
[----:B------:R-:W-:Y:S02]  /*9150*/  HADD2.F32 R52, -RZ, R74.H1_H1 ;  /* 0x3000004aff347230 */ /* 0x000fe40000004100 */
[C---:B------:R-:W-:Y:S01]  /*9160*/  FFMA R11, R41.reuse, R48, R11 ;  /* 0x00000030290b7223 */ /* 0x040fe2000000000b */
[C---:B------:R-:W-:Y:S01]  /*9170*/  FFMA R12, R41.reuse, R49, R12 ;  /* 0x00000031290c7223 */ /* 0x040fe2000000000c */
[C---:B------:R-:W-:Y:S01]  /*9180*/  FFMA R13, R41.reuse, R50, R13 ;  /* 0x00000032290d7223 */ /* 0x040fe2000000000d */
[----:B------:R-:W-:Y:S01]  /*9190*/  FFMA R14, R41, R51, R14 ;  /* 0x00000033290e7223 */ /* 0x000fe2000000000e */
[C---:B------:R-:W-:Y:S01]  /*91a0*/  FMUL R15, R38.reuse, R15 ;  /* 0x0000000f260f7220 */ /* 0x040fe20000400000 */
[--C-:B------:R-:W-:Y:S01]  /*91b0*/  HADD2.F32 R55, -RZ, R75.reuse.H0_H0 ;  /* 0x2000004bff377230 */ /* 0x100fe20000004100 */
[----:B------:R-:W-:Y:S01]  /*91c0*/  F2FP.SATFINITE.E5M2.F32.PACK_AB_MERGE_C R101, R11, R10, RZ ;  /* 0x0000000a0b65723e */ /* 0x000fe200048060ff */
[----:B------:R-:W-:Y:S02]  /*91d0*/  HADD2.F32 R56, -RZ, R75.H1_H1 ;  /* 0x3000004bff387230 */ /* 0x000fe40000004100 */
[C---:B------:R-:W-:Y:S01]  /*91e0*/  FFMA R15, R41.reuse, R52, R15 ;  /* 0x00000034290f7223 */ /* 0x040fe2000000000f */
[----:B------:R-:W-:Y:S01]  /*91f0*/  FFMA R16, R41, R53, R16 ;  /* 0x0000003529107223 */ /* 0x000fe20000000010 */
[----:B------:R-:W-:Y:S01]  /*9200*/  F2FP.SATFINITE.E5M2.F32.PACK_AB_MERGE_C R101, R9, R8, R101 ;  /* 0x000000080965723e */ /* 0x000fe20004806065 */
[----:B------:R-:W-:Y:S01]  /*9210*/  FFMA R17, R41, R54, R17 ;  /* 0x0000003629117223 */ /* 0x000fe20000000011 */
[C---:B------:R-:W-:Y:S01]  /*9220*/  FMUL R18, R38.reuse, R18 ;  /* 0x0000001226127220 */ /* 0x040fe20000400000 */
[----:B------:R-:W-:Y:S01]  /*9230*/  F2FP.SATFINITE.E5M2.F32.PACK_AB_MERGE_C R102, R15, R14, RZ ;  /* 0x0000000e0f66723e */ /* 0x000fe200048060ff */
[C---:B------:R-:W-:Y:S01]  /*9240*/  FMUL R19, R38.reuse, R19 ;  /* 0x0000001326137220 */ /* 0x040fe20000400000 */
[--C-:B------:R-:W-:Y:S02]  /*9250*/  HADD2.F32 R58, -RZ, R76.reuse.H0_H0 ;  /* 0x2000004cff3a7230 */ /* 0x100fe40000004100 */
[----:B------:R-:W-:Y:S01]  /*9260*/  FFMA R18, R41, R55, R18 ;  /* 0x0000003729127223 */ /* 0x000fe20000000012 */
[----:B------:R-:W-:Y:S01]  /*9270*/  F2FP.SATFINITE.E5M2.F32.PACK_AB_MERGE_C R102, R13, R12, R102 ;  /* 0x0000000c0d66723e */ /* 0x000fe20004806066 */
[C---:B------:R-:W-:Y:S01]  /*9280*/  FFMA R19, R41.reuse, R56, R19 ;  /* 0x0000003829137223 */ /* 0x040fe20000000013 */
[----:B------:R-:W-:Y:S02]  /*9290*/  HADD2.F32 R61, -RZ, R76.H1_H1 ;  /* 0x3000004cff3d7230 */ /* 0x000fe40000004100 */
[C---:B------:R-:W-:Y:S01]  /*92a0*/  FMUL R3, R38.reuse, R22 ;  /* 0x0000001626037220 */ /* 0x040fe20000400000 */
        /* <DEDUP_REMOVED lines=10> */
[C---:B------:R-:W-:Y:S01]  /*9350*/  FMUL R23, R38.reuse, R28 ;  /* 0x0000001c26177220 */ /* 0x040fe20000400000 */
[----:B------:R-:W-:Y:S01]  /*9360*/  F2FP.F16.E5M2.UNPACK_B R79, R79.H1 ;  /* 0x0000004fff4f723e */ /* 0x000fe200030004ff */
        /* <DEDUP_REMOVED lines=9> */
[C---:B------:R-:W-:Y:S01]  /*9400*/  FFMA R24, R41.reuse, R67, R24 ;  /* 0x0000004329187223 */ /* 0x040fe20000000018 */
[C---:B------:R-:W-:Y:S01]  /*9410*/  FMUL R28, R38.reuse, R33 ;  /* 0x00000021261c7220 */ /* 0x040fe20000400000 */
[--C-:B------:R-:W-:Y:S02]  /*9420*/  HADD2.F32 R42, -RZ, R79.reuse.H0_H0 ;  /* 0x2000004fff2a7230 */ /* 0x100fe40000004100 */
[C---:B------:R-:W-:Y:S01]  /*9430*/  FFMA R25, R41.reuse, R66, R25 ;  /* 0x0000004229197223 */ /* 0x040fe20000000019 */
[----:B------:R-:W-:Y:S02]  /*9440*/  HADD2.F32 R71, -RZ, R79.H1_H1 ;  /* 0x3000004fff477230 */ /* 0x000fe40000004100 */
[C---:B------:R-:W-:Y:S01]  /*9450*/  FMUL R29, R38.reuse, R34 ;  /* 0x00000022261d7220 */ /* 0x040fe20000400000 */
        /* <DEDUP_REMOVED lines=9> */
[----:B-1----:R-:W-:Y:S01]  /*94f0*/  F2FP.SATFINITE.E5M2.F32.PACK_AB_MERGE_C R105, R22, R21, RZ ;  /* 0x000000151669723e */ /* 0x002fe200048060ff */
[----:B------:R1:W-:Y:S01]  /*9500*/  STS.128 [R84+UR44+0x5200], R100 ;  /* 0x0052006454007988 */ /* 0x0003e20008000c2c */
[----:B------:R-:W-:Y:S02]  /*9510*/  F2FP.SATFINITE.E5M2.F32.PACK_AB_MERGE_C R64, R26, R25, RZ ;  /* 0x000000191a40723e */ /* 0x000fe400048060ff */
[----:B------:R-:W-:Y:S02]  /*9520*/  F2FP.SATFINITE.E5M2.F32.PACK_AB_MERGE_C R67, R30, R29, RZ ;  /* 0x0000001d1e43723e */ /* 0x000fe400048060ff */
[----:B------:R-:W-:Y:S02]  /*9530*/  F2FP.SATFINITE.E5M2.F32.PACK_AB_MERGE_C R104, R2, R0, R3 ;  /* 0x000000000268723e */ /* 0x000fe40004806003 */
[----:B------:R-:W-:Y:S02]  /*9540*/  F2FP.SATFINITE.E5M2.F32.PACK_AB_MERGE_C R105, R20, R7, R105 ;  /* 0x000000071469723e */ /* 0x000fe40004806069 */
[----:B------:R-:W-:Y:S02]  /*9550*/  F2FP.SATFINITE.E5M2.F32.PACK_AB_MERGE_C R106, R24, R23, R64 ;  /* 0x00000017186a723e */ /* 0x000fe40004806040 */
[----:B------:R-:W-:Y:S02]  /*9560*/  F2FP.SATFINITE.E5M2.F32.PACK_AB_MERGE_C R107, R28, R27, R67 ;  /* 0x0000001b1c6b723e */ /* 0x000fe40004806043 */
[----:B------:R-:W-:Y:S03]  /*9570*/  IADD3 R36, PT, PT, R36, 0x1, RZ ;  /* 0x0000000124247810 */ /* 0x000fe60007ffe0ff */
        /* <DEDUP_REMOVED lines=18> */
.L_x_131:
[----:B------:R-:W-:Y:S05]  /*96a0*/  BSYNC.RECONVERGENT B0 ;  /* 0x0000000000007941 */ /* 0x000fea0003800200 */
.L_x_130:
[----:B------:R-:W-:Y:S01]  /*96b0*/  R2UR UR4, R87 ;  /* 0x00000000570472ca */ /* 0x000fe200000e0000 */
[----:B------:R-:W-:Y:S01]  /*96c0*/  BAR.SYNC.DEFER_BLOCKING 0x1, 0x80 ;  /* 0x0042000000007b1d */ /* 0x000fe20000010000 */
[C---:B------:R-:W-:Y:S01]  /*96d0*/  ISETP.NE.AND P0, PT, R89.reuse, 0x2, PT ;  /* 0x000000025900780c */ /* 0x040fe20003f05270 */
[----:B------:R-:W-:Y:S01]  /*96e0*/  UISETP.NE.AND UP0, UPT, UR45, URZ, UPT ;  /* 0x000000ff2d00728c */ /* 0x000fe2000bf05270 */
[----:B------:R-:W-:Y:S01]  /*96f0*/  ISETP.NE.AND P1, PT, R36, 0x4, PT ;  /* 0x000000042400780c */ /* 0x000fe20003f25270 */
[----:B------:R-:W-:Y:S01]  /*9700*/  UIADD3 UR20, UPT, UPT, UR37, UR59, URZ ;  /* 0x0000003b25147290 */ /* 0x000fe2000fffe0ff */
[----:B------:R-:W-:Y:S02]  /*9710*/  SEL R5, RZ, 0x1, P0 ;  /* 0x00000001ff057807 */ /* 0x000fe40000000000 */
[----:B------:R-:W-:Y:S02]  /*9720*/  SEL R3, RZ, 0x1, P1 ;  /* 0x00000001ff037807 */ /* 0x000fe40000800000 */
[----:B------:R-:W-:Y:S02]  /*9730*/  LOP3.LUT R92, R92, R5, RZ, 0x3c, !PT ;  /* 0x000000055c5c7212 */ /* 0x000fe400078e3cff */
[----:B------:R-:W-:Y:S01]  /*9740*/  LOP3.LUT R94, R94, R3, RZ, 0x3c, !PT ;  /* 0x000000035e5e7212 */ /* 0x000fe200078e3cff */
[----:B------:R-:W-:Y:S01]  /*9750*/  UIADD3 UR16, UPT, UPT, UR38, UR4, URZ ;  /* 0x0000000426107290 */ /* 0x000fe2000fffe0ff */
[----:B------:R-:W-:Y:S02]  /*9760*/  SEL R89, R89, RZ, P0 ;  /* 0x000000ff59597207 */ /* 0x000fe40000000000 */
[----:B------:R-:W-:Y:S01]  /*9770*/  SEL R36, R36, RZ, P1 ;  /* 0x000000ff24247207 */ /* 0x000fe20000800000 */
[----:B------:R-:W-:Y:S01]  /*9780*/  UMOV UR36, UR58 ;  /* 0x0000003a00247c82 */ /* 0x000fe20008000000 */
[----:B------:R-:W-:Y:S07]  /*9790*/  BRA.U UP0, `(.L_x_132) ;  /* 0xffffffb900e07547 */ /* 0x000fee000b83ffff */
[----:B------:R-:W-:Y:S05]  /*97a0*/  EXIT ;  /* 0x000000000000794d */ /* 0x000fea0003800000 */
.L_x_24:
[----:B--2---:R2:W3:Y:S02]  /*97b0*/  SYNCS.PHASECHK.TRANS64.TRYWAIT P0, [R0+URZ+0x110], R3 ;  /* 0x00011003000075a7 */ /* 0x0044e400080011ff */
[----:B---3--:R-:W-:Y:S05]  /*97c0*/  @!P0 NANOSLEEP.SYNCS 0x989680 ;  /* 0x009896800000895d */ /* 0x008fea0003900000 */
[----:B------:R-:W3:Y:S02]  /*97d0*/  @!P0 SYNCS.PHASECHK.TRANS64 P0, [R0+URZ+0x110], R3 ;  /* 0x00011003000085a7 */ /* 0x000ee400080010ff */
[----:B---3--:R-:W-:Y:S05]  /*97e0*/  @!P0 BRA `(.L_x_24) ;  /* 0xfffffffc00f08947 */ /* 0x008fea000383ffff */
[----:B------:R-:W-:Y:S05]  /*97f0*/  BRA `(.L_x_133) ;  /* 0xffffff80003c7947 */ /* 0x000fea000383ffff */
.L_x_27:
[----:B--2---:R-:W-:-:S07]  /*9800*/  MOV R0, UR33 ;  /* 0x0000002100007c02 */ /* 0x004fce0008000f00 */
.L_x_134:
[----:B--2---:R2:W3:Y:S02]  /*9810*/  SYNCS.PHASECHK.TRANS64.TRYWAIT P0, [R0+URZ+0x28], R3 ;  /* 0x00002803000075a7 */ /* 0x0044e400080011ff */
[----:B---3--:R-:W-:Y:S05]  /*9820*/  @!P0 NANOSLEEP.SYNCS 0x989680 ;  /* 0x009896800000895d */ /* 0x008fea0003900000 */
[----:B------:R-:W3:Y:S02]  /*9830*/  @!P0 SYNCS.PHASECHK.TRANS64 P0, [R0+URZ+0x28], R3 ;  /* 0x00002803000085a7 */ /* 0x000ee400080010ff */
[----:B---3--:R-:W-:Y:S05]  /*9840*/  @!P0 BRA `(.L_x_134) ;  /* 0xfffffffc00f08947 */ /* 0x008fea000383ffff */
[----:B------:R-:W-:Y:S05]  /*9850*/  BRA `(.L_x_26) ;  /* 0xffffff80007c7947 */ /* 0x000fea000383ffff */
.L_x_34:
[----:B-1----:R-:W-:-:S07]  /*9860*/  MOV R0, UR17 ;  /* 0x0000001100007c02 */ /* 0x002fce0008000f00 */
.L_x_135:
[----:B-1----:R1:W2:Y:S02]  /*9870*/  SYNCS.PHASECHK.TRANS64.TRYWAIT P0, [R0+URZ+0x28], R3 ;  /* 0x00002803000075a7 */ /* 0x0022a400080011ff */
[----:B--2---:R-:W-:Y:S05]  /*9880*/  @!P0 NANOSLEEP.SYNCS 0x989680 ;  /* 0x009896800000895d */ /* 0x004fea0003900000 */
[----:B------:R-:W2:Y:S02]  /*9890*/  @!P0 SYNCS.PHASECHK.TRANS64 P0, [R0+URZ+0x28], R3 ;  /* 0x00002803000085a7 */ /* 0x000ea400080010ff */
[----:B--2---:R-:W-:Y:S05]  /*98a0*/  @!P0 BRA `(.L_x_135) ;  /* 0xfffffffc00f08947 */ /* 0x004fea000383ffff */
[----:B------:R-:W-:Y:S05]  /*98b0*/  BRA `(.L_x_33) ;  /* 0xffffff8400387947 */ /* 0x000fea000383ffff */
.L_x_39:
[----:B-1----:R1:W2:Y:S02]  /*98c0*/  SYNCS.PHASECHK.TRANS64.TRYWAIT P0, [R3+URZ+0xa0], R0 ;  /* 0x0000a000030075a7 */ /* 0x0022a400080011ff */
[----:B--2---:R-:W-:Y:S05]  /*98d0*/  @!P0 NANOSLEEP.SYNCS 0x989680 ;  /* 0x009896800000895d */ /* 0x004fea0003900000 */
[----:B------:R-:W2:Y:S02]  /*98e0*/  @!P0 SYNCS.PHASECHK.TRANS64 P0, [R3+URZ+0xa0], R0 ;  /* 0x0000a000030085a7 */ /* 0x000ea400080010ff */
[----:B--2---:R-:W-:Y:S05]  /*98f0*/  @!P0 BRA `(.L_x_39) ;  /* 0xfffffffc00f08947 */ /* 0x004fea000383ffff */
[----:B------:R-:W-:Y:S05]  /*9900*/  BRA `(.L_x_136) ;  /* 0xffffff8400d87947 */ /* 0x000fea000383ffff */
.L_x_43:
[----:B-1----:R-:W-:-:S07]  /*9910*/  MOV R0, UR4 ;  /* 0x0000000400007c02 */ /* 0x002fce0008000f00 */
.L_x_137:
[----:B-1----:R1:W2:Y:S02]  /*9920*/  SYNCS.PHASECHK.TRANS64.TRYWAIT P0, [R0+URZ], R3 ;  /* 0x00000003000075a7 */ /* 0x0022a400080011ff */
[----:B--2---:R-:W-:Y:S05]  /*9930*/  @!P0 NANOSLEEP.SYNCS 0x989680 ;  /* 0x009896800000895d */ /* 0x004fea0003900000 */
[----:B------:R-:W2:Y:S02]  /*9940*/  @!P0 SYNCS.PHASECHK.TRANS64 P0, [R0+URZ], R3 ;  /* 0x00000003000085a7 */ /* 0x000ea400080010ff */
[----:B--2---:R-:W-:Y:S05]  /*9950*/  @!P0 BRA `(.L_x_137) ;  /* 0xfffffffc00f08947 */ /* 0x004fea000383ffff */
[----:B------:R-:W-:Y:S05]  /*9960*/  BRA `(.L_x_138) ;  /* 0xffffff8c00807947 */ /* 0x000fea000383ffff */
.L_x_44:
[----:B------:R-:W-:-:S07]  /*9970*/  MOV R0, UR5 ;  /* 0x0000000500007c02 */ /* 0x000fce0008000f00 */
.L_x_139:
[----:B-1----:R1:W2:Y:S02]  /*9980*/  SYNCS.PHASECHK.TRANS64.TRYWAIT P0, [R0+URZ], R3 ;  /* 0x00000003000075a7 */ /* 0x0022a400080011ff */
[----:B--2---:R-:W-:Y:S05]  /*9990*/  @!P0 NANOSLEEP.SYNCS 0x989680 ;  /* 0x009896800000895d */ /* 0x004fea0003900000 */
[----:B------:R-:W2:Y:S02]  /*99a0*/  @!P0 SYNCS.PHASECHK.TRANS64 P0, [R0+URZ], R3 ;  /* 0x00000003000085a7 */ /* 0x000ea400080010ff */
[----:B--2---:R-:W-:Y:S05]  /*99b0*/  @!P0 BRA `(.L_x_139) ;  /* 0xfffffffc00f08947 */ /* 0x004fea000383ffff */
[----:B------:R-:W-:Y:S05]  /*99c0*/  BRA `(.L_x_140) ;  /* 0xffffff8c008c7947 */ /* 0x000fea000383ffff */
.L_x_45:
[----:B------:R-:W-:-:S07]  /*99d0*/  MOV R0, UR5 ;  /* 0x0000000500007c02 */ /* 0x000fce0008000f00 */
.L_x_141:
[----:B-1----:R1:W2:Y:S02]  /*99e0*/  SYNCS.PHASECHK.TRANS64.TRYWAIT P0, [R0+URZ], R3 ;  /* 0x00000003000075a7 */ /* 0x0022a400080011ff */
[----:B--2---:R-:W-:Y:S05]  /*99f0*/  @!P0 NANOSLEEP.SYNCS 0x989680 ;  /* 0x009896800000895d */ /* 0x004fea0003900000 */
[----:B------:R-:W2:Y:S02]  /*9a00*/  @!P0 SYNCS.PHASECHK.TRANS64 P0, [R0+URZ], R3 ;  /* 0x00000003000085a7 */ /* 0x000ea400080010ff */
[----:B--2---:R-:W-:Y:S05]  /*9a10*/  @!P0 BRA `(.L_x_141) ;  /* 0xfffffffc00f08947 */ /* 0x004fea000383ffff */
[----:B------:R-:W-:Y:S05]  /*9a20*/  BRA `(.L_x_142) ;  /* 0xffffff8c00987947 */ /* 0x000fea000383ffff */
.L_x_46:
[----:B------:R-:W-:-:S07]  /*9a30*/  MOV R0, UR5 ;  /* 0x0000000500007c02 */ /* 0x000fce0008000f00 */
.L_x_143:
[----:B-1----:R1:W2:Y:S02]  /*9a40*/  SYNCS.PHASECHK.TRANS64.TRYWAIT P0, [R0+URZ], R3 ;  /* 0x00000003000075a7 */ /* 0x0022a400080011ff */
[----:B--2---:R-:W-:Y:S05]  /*9a50*/  @!P0 NANOSLEEP.SYNCS 0x989680 ;  /* 0x009896800000895d */ /* 0x004fea0003900000 */
[----:B------:R-:W2:Y:S02]  /*9a60*/  @!P0 SYNCS.PHASECHK.TRANS64 P0, [R0+URZ], R3 ;  /* 0x00000003000085a7 */ /* 0x000ea400080010ff */
[----:B--2---:R-:W-:Y:S05]  /*9a70*/  @!P0 BRA `(.L_x_143) ;  /* 0xfffffffc00f08947 */ /* 0x004fea000383ffff */
[----:B------:R-:W-:Y:S05]  /*9a80*/  BRA `(.L_x_144) ;  /* 0xffffff8c00a47947 */ /* 0x000fea000383ffff */
.L_x_49:
[----:B-1----:R1:W2:Y:S02]  /*9a90*/  SYNCS.PHASECHK.TRANS64.TRYWAIT P0, [R2+URZ+0x100], R5 ;  /* 0x00010005020075a7 */ /* 0x0022a400080011ff */
[----:B--2---:R-:W-:Y:S05]  /*9aa0*/  @!P0 NANOSLEEP.SYNCS 0x989680 ;  /* 0x009896800000895d */ /* 0x004fea0003900000 */
[----:B------:R-:W2:Y:S02]  /*9ab0*/  @!P0 SYNCS.PHASECHK.TRANS64 P0, [R2+URZ+0x100], R5 ;  /* 0x00010005020085a7 */ /* 0x000ea400080010ff */
[----:B--2---:R-:W-:Y:S05]  /*9ac0*/  @!P0 BRA `(.L_x_49) ;  /* 0xfffffffc00f08947 */ /* 0x004fea000383ffff */
[----:B------:R-:W-:Y:S05]  /*9ad0*/  BRA `(.L_x_145) ;  /* 0xffffff9000087947 */ /* 0x000fea000383ffff */
.L_x_50:
[----:B------:R-:W-:-:S07]  /*9ae0*/  MOV R2, UR4 ;  /* 0x0000000400027c02 */ /* 0x000fce0008000f00 */
.L_x_146:
[----:B-1----:R1:W2:Y:S02]  /*9af0*/  SYNCS.PHASECHK.TRANS64.TRYWAIT P0, [R2+URZ+0xb0], R5 ;  /* 0x0000b005020075a7 */ /* 0x0022a400080011ff */
[----:B--2---:R-:W-:Y:S05]  /*9b00*/  @!P0 NANOSLEEP.SYNCS 0x989680 ;  /* 0x009896800000895d */ /* 0x004fea0003900000 */
[----:B------:R-:W2:Y:S02]  /*9b10*/  @!P0 SYNCS.PHASECHK.TRANS64 P0, [R2+URZ+0xb0], R5 ;  /* 0x0000b005020085a7 */ /* 0x000ea400080010ff */
[----:B--2---:R-:W-:Y:S05]  /*9b20*/  @!P0 BRA `(.L_x_146) ;  /* 0xfffffffc00f08947 */ /* 0x004fea000383ffff */
[----:B------:R-:W-:Y:S05]  /*9b30*/  BRA `(.L_x_147) ;  /* 0xffffff9000187947 */ /* 0x000fea000383ffff */
.L_x_51:
[----:B-1----:R1:W2:Y:S02]  /*9b40*/  SYNCS.PHASECHK.TRANS64.TRYWAIT P1, [R2+URZ+0xa0], R5 ;  /* 0x0000a005020075a7 */ /* 0x0022a400080211ff */
[----:B--2---:R-:W-:Y:S05]  /*9b50*/  @!P1 NANOSLEEP.SYNCS 0x989680 ;  /* 0x009896800000995d */ /* 0x004fea0003900000 */
[----:B------:R-:W2:Y:S02]  /*9b60*/  @!P1 SYNCS.PHASECHK.TRANS64 P1, [R2+URZ+0xa0], R5 ;  /* 0x0000a005020095a7 */ /* 0x000ea400080210ff */
[----:B--2---:R-:W-:Y:S05]  /*9b70*/  @!P1 BRA `(.L_x_51) ;  /* 0xfffffffc00f09947 */ /* 0x004fea000383ffff */
[----:B------:R-:W-:Y:S05]  /*9b80*/  BRA `(.L_x_148) ;  /* 0xffffff9000487947 */ /* 0x000fea000383ffff */
.L_x_54:
[----:B------:R-:W-:-:S07]  /*9b90*/  MOV R0, UR4 ;  /* 0x0000000400007c02 */ /* 0x000fce0008000f00 */
.L_x_149:
[----:B-1----:R1:W2:Y:S02]  /*9ba0*/  SYNCS.PHASECHK.TRANS64.TRYWAIT P0, [R0+URZ+0xb0], R3 ;  /* 0x0000b003000075a7 */ /* 0x0022a400080011ff */
[----:B--2---:R-:W-:Y:S05]  /*9bb0*/  @!P0 NANOSLEEP.SYNCS 0x989680 ;  /* 0x009896800000895d */ /* 0x004fea0003900000 */
[----:B------:R-:W2:Y:S02]  /*9bc0*/  @!P0 SYNCS.PHASECHK.TRANS64 P0, [R0+URZ+0xb0], R3 ;  /* 0x0000b003000085a7 */ /* 0x000ea400080010ff */
[----:B--2---:R-:W-:Y:S05]  /*9bd0*/  @!P0 BRA `(.L_x_149) ;  /* 0xfffffffc00f08947 */ /* 0x004fea000383ffff */
[----:B------:R-:W-:Y:S05]  /*9be0*/  BRA `(.L_x_53) ;  /* 0xffffff90009c7947 */ /* 0x000fea000383ffff */
.L_x_61:
[----:B-1----:R1:W2:Y:S02]  /*9bf0*/  SYNCS.PHASECHK.TRANS64.TRYWAIT P1, [R0+URZ+0xa0], R5 ;  /* 0x0000a005000075a7 */ /* 0x0022a400080211ff */
[----:B--2---:R-:W-:Y:S05]  /*9c00*/  @!P1 NANOSLEEP.SYNCS 0x989680 ;  /* 0x009896800000995d */ /* 0x004fea0003900000 */
[----:B------:R-:W2:Y:S02]  /*9c10*/  @!P1 SYNCS.PHASECHK.TRANS64 P1, [R0+URZ+0xa0], R5 ;  /* 0x0000a005000095a7 */ /* 0x000ea400080210ff */
[----:B--2---:R-:W-:Y:S05]  /*9c20*/  @!P1 BRA `(.L_x_61) ;  /* 0xfffffffc00f09947 */ /* 0x004fea000383ffff */
[----:B------:R-:W-:Y:S05]  /*9c30*/  BRA `(.L_x_150) ;  /* 0xffffff9800147947 */ /* 0x000fea000383ffff */
.L_x_62:
[----:B------:R-:W-:-:S07]  /*9c40*/  MOV R3, UR31 ;  /* 0x0000001f00037c02 */ /* 0x000fce0008000f00 */
.L_x_151:
[----:B-1----:R1:W2:Y:S02]  /*9c50*/  SYNCS.PHASECHK.TRANS64.TRYWAIT P0, [R3+URZ+0xe0], R0 ;  /* 0x0000e000030075a7 */ /* 0x0022a400080011ff */
[----:B--2---:R-:W-:Y:S05]  /*9c60*/  @!P0 NANOSLEEP.SYNCS 0x989680 ;  /* 0x009896800000895d */ /* 0x004fea0003900000 */
[----:B------:R-:W2:Y:S02]  /*9c70*/  @!P0 SYNCS.PHASECHK.TRANS64 P0, [R3+URZ+0xe0], R0 ;  /* 0x0000e000030085a7 */ /* 0x000ea400080010ff */
[----:B--2---:R-:W-:Y:S05]  /*9c80*/  @!P0 BRA `(.L_x_151) ;  /* 0xfffffffc00f08947 */ /* 0x004fea000383ffff */
[----:B------:R-:W-:Y:S05]  /*9c90*/  BRA `(.L_x_152) ;  /* 0xffffff9800647947 */ /* 0x000fea000383ffff */
.L_x_65:
[----:B------:R-:W-:Y:S07]  /*9ca0*/  MOV R0, UR5 ;  /* 0x0000000500007c02 */ /* 0x000fee0008000f00 */
.L_x_153:
[----:B-1----:R1:W2:Y:S02]  /*9cb0*/  SYNCS.PHASECHK.TRANS64.TRYWAIT P0, [R0+URZ], R3 ;  /* 0x00000003000075a7 */ /* 0x0022a400080011ff */
[----:B--2---:R-:W-:Y:S05]  /*9cc0*/  @!P0 NANOSLEEP.SYNCS 0x989680 ;  /* 0x009896800000895d */ /* 0x004fea0003900000 */
[----:B------:R-:W2:Y:S02]  /*9cd0*/  @!P0 SYNCS.PHASECHK.TRANS64 P0, [R0+URZ], R3 ;  /* 0x00000003000085a7 */ /* 0x000ea400080010ff */
[----:B--2---:R-:W-:Y:S05]  /*9ce0*/  @!P0 BRA `(.L_x_153) ;  /* 0xfffffffc00f08947 */ /* 0x004fea000383ffff */
[----:B------:R-:W-:Y:S05]  /*9cf0*/  BRA `(.L_x_64) ;  /* 0xffffff9800807947 */ /* 0x000fea000383ffff */
.L_x_68:
[----:B------:R-:W-:-:S07]  /*9d00*/  MOV R0, UR4 ;  /* 0x0000000400007c02 */ /* 0x000fce0008000f00 */
.L_x_154:
[----:B--2---:R2:W4:Y:S02]  /*9d10*/  SYNCS.PHASECHK.TRANS64.TRYWAIT P0, [R0+URZ], R3 ;  /* 0x00000003000075a7 */ /* 0x00452400080011ff */
[----:B----4-:R-:W-:Y:S05]  /*9d20*/  @!P0 NANOSLEEP.SYNCS 0x989680 ;  /* 0x009896800000895d */ /* 0x010fea0003900000 */
[----:B------:R-:W4:Y:S02]  /*9d30*/  @!P0 SYNCS.PHASECHK.TRANS64 P0, [R0+URZ], R3 ;  /* 0x00000003000085a7 */ /* 0x000f2400080010ff */
[----:B----4-:R-:W-:Y:S05]  /*9d40*/  @!P0 BRA `(.L_x_154) ;  /* 0xfffffffc00f08947 */ /* 0x010fea000383ffff */
[----:B------:R-:W-:Y:S05]  /*9d50*/  BRA `(.L_x_155) ;  /* 0xffffff9c005c7947 */ /* 0x000fea000383ffff */
.L_x_69:
[----:B------:R-:W-:-:S07]  /*9d60*/  MOV R0, UR5 ;  /* 0x0000000500007c02 */ /* 0x000fce0008000f00 */
.L_x_156:
[----:B-1----:R1:W2:Y:S02]  /*9d70*/  SYNCS.PHASECHK.TRANS64.TRYWAIT P0, [R0+URZ], R3 ;  /* 0x00000003000075a7 */ /* 0x0022a400080011ff */
[----:B--2---:R-:W-:Y:S05]  /*9d80*/  @!P0 NANOSLEEP.SYNCS 0x989680 ;  /* 0x009896800000895d */ /* 0x004fea0003900000 */
[----:B------:R-:W2:Y:S02]  /*9d90*/  @!P0 SYNCS.PHASECHK.TRANS64 P0, [R0+URZ], R3 ;  /* 0x00000003000085a7 */ /* 0x000ea400080010ff */
[----:B--2---:R-:W-:Y:S05]  /*9da0*/  @!P0 BRA `(.L_x_156) ;  /* 0xfffffffc00f08947 */ /* 0x004fea000383ffff */
[----:B------:R-:W-:Y:S05]  /*9db0*/  BRA `(.L_x_157) ;  /* 0xffffff9c00687947 */ /* 0x000fea000383ffff */
.L_x_70:
[----:B------:R-:W-:-:S07]  /*9dc0*/  MOV R0, UR5 ;  /* 0x0000000500007c02 */ /* 0x000fce0008000f00 */
.L_x_158:
[----:B-1----:R1:W2:Y:S02]  /*9dd0*/  SYNCS.PHASECHK.TRANS64.TRYWAIT P0, [R0+URZ], R3 ;  /* 0x00000003000075a7 */ /* 0x0022a400080011ff */
[----:B--2---:R-:W-:Y:S05]  /*9de0*/  @!P0 NANOSLEEP.SYNCS 0x989680 ;  /* 0x009896800000895d */ /* 0x004fea0003900000 */
[----:B------:R-:W2:Y:S02]  /*9df0*/  @!P0 SYNCS.PHASECHK.TRANS64 P0, [R0+URZ], R3 ;  /* 0x00000003000085a7 */ /* 0x000ea400080010ff */
[----:B--2---:R-:W-:Y:S05]  /*9e00*/  @!P0 BRA `(.L_x_158) ;  /* 0xfffffffc00f08947 */ /* 0x004fea000383ffff */
[----:B------:R-:W-:Y:S05]  /*9e10*/  BRA `(.L_x_159) ;  /* 0xffffff9c00747947 */ /* 0x000fea000383ffff */
.L_x_71:
[----:B------:R-:W-:-:S07]  /*9e20*/  MOV R0, UR4 ;  /* 0x0000000400007c02 */ /* 0x000fce0008000f00 */
.L_x_160:
[----:B-1----:R1:W2:Y:S02]  /*9e30*/  SYNCS.PHASECHK.TRANS64.TRYWAIT P0, [R0+URZ], R3 ;  /* 0x00000003000075a7 */ /* 0x0022a400080011ff */
[----:B--2---:R-:W-:Y:S05]  /*9e40*/  @!P0 NANOSLEEP.SYNCS 0x989680 ;  /* 0x009896800000895d */ /* 0x004fea0003900000 */
[----:B------:R-:W2:Y:S02]  /*9e50*/  @!P0 SYNCS.PHASECHK.TRANS64 P0, [R0+URZ], R3 ;  /* 0x00000003000085a7 */ /* 0x000ea400080010ff */
[----:B--2---:R-:W-:Y:S05]  /*9e60*/  @!P0 BRA `(.L_x_160) ;  /* 0xfffffffc00f08947 */ /* 0x004fea000383ffff */
[----:B------:R-:W-:Y:S05]  /*9e70*/  BRA `(.L_x_161) ;  /* 0xffffff9c00807947 */ /* 0x000fea000383ffff */
.L_x_76:
[----:B--2---:R2:W3:Y:S02]  /*9e80*/  SYNCS.PHASECHK.TRANS64.TRYWAIT P0, [R12+URZ+0xa0], R9 ;  /* 0x0000a0090c0075a7 */ /* 0x0044e400080011ff */
[----:B---3--:R-:W-:Y:S05]  /*9e90*/  @!P0 NANOSLEEP.SYNCS 0x989680 ;  /* 0x009896800000895d */ /* 0x008fea0003900000 */
[----:B------:R-:W3:Y:S02]  /*9ea0*/  @!P0 SYNCS.PHASECHK.TRANS64 P0, [R12+URZ+0xa0], R9 ;  /* 0x0000a0090c0085a7 */ /* 0x000ee400080010ff */
[----:B---3--:R-:W-:Y:S05]  /*9eb0*/  @!P0 BRA `(.L_x_76) ;  /* 0xfffffffc00f08947 */ /* 0x008fea000383ffff */
[----:B------:R-:W-:Y:S05]  /*9ec0*/  BRA `(.L_x_162) ;  /* 0xffffffa000b07947 */ /* 0x000fea000383ffff */
.L_x_79:
[----:B------:R-:W-:Y:S07]  /*9ed0*/  MOV R0, UR21 ;  /* 0x0000001500007c02 */ /* 0x000fee0008000f00 */
.L_x_163:
[----:B--2---:R2:W3:Y:S02]  /*9ee0*/  SYNCS.PHASECHK.TRANS64.TRYWAIT P2, [R0+URZ+0x98], R11 ;  /* 0x0000980b000075a7 */ /* 0x0044e400080411ff */
[----:B---3--:R-:W-:Y:S05]  /*9ef0*/  @!P2 NANOSLEEP.SYNCS 0x989680 ;  /* 0x009896800000a95d */ /* 0x008fea0003900000 */
[----:B------:R-:W3:Y:S02]  /*9f00*/  @!P2 SYNCS.PHASECHK.TRANS64 P2, [R0+URZ+0x98], R11 ;  /* 0x0000980b0000a5a7 */ /* 0x000ee400080410ff */
[----:B---3--:R-:W-:Y:S05]  /*9f10*/  @!P2 BRA `(.L_x_163) ;  /* 0xfffffffc00f0a947 */ /* 0x008fea000383ffff */
[----:B------:R-:W-:Y:S05]  /*9f20*/  BRA `(.L_x_78) ;  /* 0xffffffa800187947 */ /* 0x000fea000383ffff */
.L_x_82:
[----:B--2---:R-:W-:Y:S07]  /*9f30*/  MOV R0, UR21 ;  /* 0x0000001500007c02 */ /* 0x004fee0008000f00 */
.L_x_164:
[----:B--2---:R2:W3:Y:S02]  /*9f40*/  SYNCS.PHASECHK.TRANS64.TRYWAIT P0, [R0+URZ+0x70], R9 ;  /* 0x00007009000075a7 */ /* 0x0044e400080011ff */
[----:B---3--:R-:W-:Y:S05]  /*9f50*/  @!P0 NANOSLEEP.SYNCS 0x989680 ;  /* 0x009896800000895d */ /* 0x008fea0003900000 */
[----:B------:R-:W3:Y:S02]  /*9f60*/  @!P0 SYNCS.PHASECHK.TRANS64 P0, [R0+URZ+0x70], R9 ;  /* 0x00007009000085a7 */ /* 0x000ee400080010ff */
[----:B---3--:R-:W-:Y:S05]  /*9f70*/  @!P0 BRA `(.L_x_164) ;  /* 0xfffffffc00f08947 */ /* 0x008fea000383ffff */
[----:B------:R-:W-:Y:S05]  /*9f80*/  BRA `(.L_x_165) ;  /* 0xffffffa800747947 */ /* 0x000fea000383ffff */
.L_x_83:
[----:B------:R-:W-:Y:S07]  /*9f90*/  MOV R0, UR21 ;  /* 0x0000001500007c02 */ /* 0x000fee0008000f00 */
.L_x_166:
[----:B--2---:R2:W3:Y:S02]  /*9fa0*/  SYNCS.PHASECHK.TRANS64.TRYWAIT P0, [R0+URZ+0x78], R9 ;  /* 0x00007809000075a7 */ /* 0x0044e400080011ff */
[----:B---3--:R-:W-:Y:S05]  /*9fb0*/  @!P0 NANOSLEEP.SYNCS 0x989680 ;  /* 0x009896800000895d */ /* 0x008fea0003900000 */
[----:B------:R-:W3:Y:S02]  /*9fc0*/  @!P0 SYNCS.PHASECHK.TRANS64 P0, [R0+URZ+0x78], R9 ;  /* 0x00007809000085a7 */ /* 0x000ee400080010ff */
[----:B---3--:R-:W-:Y:S05]  /*9fd0*/  @!P0 BRA `(.L_x_166) ;  /* 0xfffffffc00f08947 */ /* 0x008fea000383ffff */
[----:B------:R-:W-:Y:S05]  /*9fe0*/  BRA `(.L_x_167) ;  /* 0xffffffa800ac7947 */ /* 0x000fea000383ffff */
.L_x_84:
[----:B------:R-:W-:Y:S07]  /*9ff0*/  MOV R0, UR21 ;  /* 0x0000001500007c02 */ /* 0x000fee0008000f00 */
.L_x_168:
[----:B--2---:R2:W3:Y:S02]  /*a000*/  SYNCS.PHASECHK.TRANS64.TRYWAIT P0, [R0+URZ+0x80], R9 ;  /* 0x00008009000075a7 */ /* 0x0044e400080011ff */
[----:B---3--:R-:W-:Y:S05]  /*a010*/  @!P0 NANOSLEEP.SYNCS 0x989680 ;  /* 0x009896800000895d */ /* 0x008fea0003900000 */
[----:B------:R-:W3:Y:S02]  /*a020*/  @!P0 SYNCS.PHASECHK.TRANS64 P0, [R0+URZ+0x80], R9 ;  /* 0x00008009000085a7 */ /* 0x000ee400080010ff */
[----:B---3--:R-:W-:Y:S05]  /*a030*/  @!P0 BRA `(.L_x_168) ;  /* 0xfffffffc00f08947 */ /* 0x008fea000383ffff */
[----:B------:R-:W-:Y:S05]  /*a040*/  BRA `(.L_x_169) ;  /* 0xffffffa800f07947 */ /* 0x000fea000383ffff */
.L_x_85:
[----:B------:R-:W-:Y:S07]  /*a050*/  MOV R0, UR21 ;  /* 0x0000001500007c02 */ /* 0x000fee0008000f00 */
.L_x_170:
[----:B--2---:R2:W3:Y:S02]  /*a060*/  SYNCS.PHASECHK.TRANS64.TRYWAIT P0, [R0+URZ+0x88], R9 ;  /* 0x00008809000075a7 */ /* 0x0044e400080011ff */
[----:B---3--:R-:W-:Y:S05]  /*a070*/  @!P0 NANOSLEEP.SYNCS 0x989680 ;  /* 0x009896800000895d */ /* 0x008fea0003900000 */
[----:B------:R-:W3:Y:S02]  /*a080*/  @!P0 SYNCS.PHASECHK.TRANS64 P0, [R0+URZ+0x88], R9 ;  /* 0x00008809000085a7 */ /* 0x000ee400080010ff */
[----:B---3--:R-:W-:Y:S05]  /*a090*/  @!P0 BRA `(.L_x_170) ;  /* 0xfffffffc00f08947 */ /* 0x008fea000383ffff */
[----:B------:R-:W-:Y:S05]  /*a0a0*/  BRA `(.L_x_171) ;  /* 0xffffffac00307947 */ /* 0x000fea000383ffff */
.L_x_87:
[----:B------:R-:W-:-:S07]  /*a0b0*/  MOV R0, UR21 ;  /* 0x0000001500007c02 */ /* 0x000fce0008000f00 */
.L_x_172:
[----:B---3--:R3:W4:Y:S02]  /*a0c0*/  SYNCS.PHASECHK.TRANS64.TRYWAIT P0, [R0+URZ+0x70], R3 ;  /* 0x00007003000075a7 */ /* 0x00872400080011ff */
[----:B----4-:R-:W-:Y:S05]  /*a0d0*/  @!P0 NANOSLEEP.SYNCS 0x989680 ;  /* 0x009896800000895d */ /* 0x010fea0003900000 */
[----:B------:R-:W4:Y:S02]  /*a0e0*/  @!P0 SYNCS.PHASECHK.TRANS64 P0, [R0+URZ+0x70], R3 ;  /* 0x00007003000085a7 */ /* 0x000f2400080010ff */
[----:B----4-:R-:W-:Y:S05]  /*a0f0*/  @!P0 BRA `(.L_x_172) ;  /* 0xfffffffc00f08947 */ /* 0x010fea000383ffff */
[----:B------:R-:W-:Y:S05]  /*a100*/  BRA `(.L_x_173) ;  /* 0xffffffac00a47947 */ /* 0x000fea000383ffff */
.L_x_88:
[----:B---3--:R-:W-:-:S07]  /*a110*/  MOV R0, UR21 ;  /* 0x0000001500007c02 */ /* 0x008fce0008000f00 */
.L_x_174:
[----:B---3--:R3:W4:Y:S02]  /*a120*/  SYNCS.PHASECHK.TRANS64.TRYWAIT P0, [R0+URZ+0x78], R3 ;  /* 0x00007803000075a7 */ /* 0x00872400080011ff */
[----:B----4-:R-:W-:Y:S05]  /*a130*/  @!P0 NANOSLEEP.SYNCS 0x989680 ;  /* 0x009896800000895d */ /* 0x010fea0003900000 */
[----:B------:R-:W4:Y:S02]  /*a140*/  @!P0 SYNCS.PHASECHK.TRANS64 P0, [R0+URZ+0x78], R3 ;  /* 0x00007803000085a7 */ /* 0x000f2400080010ff */
[----:B----4-:R-:W-:Y:S05]  /*a150*/  @!P0 BRA `(.L_x_174) ;  /* 0xfffffffc00f08947 */ /* 0x010fea000383ffff */
[----:B------:R-:W-:Y:S05]  /*a160*/  BRA `(.L_x_175) ;  /* 0xffffffac00947947 */ /* 0x000fea000383ffff */
.L_x_89:
[----:B---3--:R-:W-:-:S07]  /*a170*/  MOV R0, UR21 ;  /* 0x0000001500007c02 */ /* 0x008fce0008000f00 */
.L_x_176:
[----:B---3--:R3:W4:Y:S02]  /*a180*/  SYNCS.PHASECHK.TRANS64.TRYWAIT P0, [R0+URZ+0x80], R3 ;  /* 0x00008003000075a7 */ /* 0x00872400080011ff */
[----:B----4-:R-:W-:Y:S05]  /*a190*/  @!P0 NANOSLEEP.SYNCS 0x989680 ;  /* 0x009896800000895d */ /* 0x010fea0003900000 */
[----:B------:R-:W4:Y:S02]  /*a1a0*/  @!P0 SYNCS.PHASECHK.TRANS64 P0, [R0+URZ+0x80], R3 ;  /* 0x00008003000085a7 */ /* 0x000f2400080010ff */
[----:B----4-:R-:W-:Y:S05]  /*a1b0*/  @!P0 BRA `(.L_x_176) ;  /* 0xfffffffc00f08947 */ /* 0x010fea000383ffff */
[----:B------:R-:W-:Y:S05]  /*a1c0*/  BRA `(.L_x_177) ;  /* 0xffffffac00847947 */ /* 0x000fea000383ffff */
.L_x_91:
[----:B-1----:R1:W2:Y:S02]  /*a1d0*/  SYNCS.PHASECHK.TRANS64.TRYWAIT P0, [R3+URZ+0xa0], R0 ;  /* 0x0000a000030075a7 */ /* 0x0022a400080011ff */
[----:B--2---:R-:W-:Y:S05]  /*a1e0*/  @!P0 NANOSLEEP.SYNCS 0x989680 ;  /* 0x009896800000895d */ /* 0x004fea0003900000 */
[----:B------:R-:W2:Y:S02]  /*a1f0*/  @!P0 SYNCS.PHASECHK.TRANS64 P0, [R3+URZ+0xa0], R0 ;  /* 0x0000a000030085a7 */ /* 0x000ea400080010ff */
[----:B--2---:R-:W-:Y:S05]  /*a200*/  @!P0 BRA `(.L_x_91) ;  /* 0xfffffffc00f08947 */ /* 0x004fea000383ffff */
[----:B------:R-:W-:Y:S05]  /*a210*/  BRA `(.L_x_178) ;  /* 0xffffffb000547947 */ /* 0x000fea000383ffff */
.L_x_102:
[----:B--2---:R2:W1:Y:S02]  /*a220*/  SYNCS.PHASECHK.TRANS64.TRYWAIT P1, [R2+URZ+0x50], R3 ;  /* 0x00005003020075a7 */ /* 0x00446400080211ff */
[----:B-1----:R-:W-:Y:S05]  /*a230*/  @!P1 NANOSLEEP.SYNCS 0x989680 ;  /* 0x009896800000995d */ /* 0x002fea0003900000 */
[----:B------:R-:W1:Y:S02]  /*a240*/  @!P1 SYNCS.PHASECHK.TRANS64 P1, [R2+URZ+0x50], R3 ;  /* 0x00005003020095a7 */ /* 0x000e6400080210ff */
[----:B-1----:R-:W-:Y:S05]  /*a250*/  @!P1 BRA `(.L_x_102) ;  /* 0xfffffffc00f09947 */ /* 0x002fea000383ffff */
[----:B------:R-:W-:Y:S05]  /*a260*/  BRA `(.L_x_101) ;  /* 0xffffffbc00cc7947 */ /* 0x000fea000383ffff */
.L_x_104:
[----:B--2---:R2:W4:Y:S02]  /*a270*/  SYNCS.PHASECHK.TRANS64.TRYWAIT P0, [R71+URZ+0xc0], R4 ;  /* 0x0000c004470075a7 */ /* 0x00452400080011ff */
[----:B----4-:R-:W-:Y:S05]  /*a280*/  @!P0 NANOSLEEP.SYNCS 0x989680 ;  /* 0x009896800000895d */ /* 0x010fea0003900000 */
[----:B------:R-:W4:Y:S02]  /*a290*/  @!P0 SYNCS.PHASECHK.TRANS64 P0, [R71+URZ+0xc0], R4 ;  /* 0x0000c004470085a7 */ /* 0x000f2400080010ff */
[----:B----4-:R-:W-:Y:S05]  /*a2a0*/  @!P0 BRA `(.L_x_104) ;  /* 0xfffffffc00f08947 */ /* 0x010fea000383ffff */
[----:B------:R-:W-:Y:S05]  /*a2b0*/  BRA `(.L_x_103) ;  /* 0xffffffc0001c7947 */ /* 0x000fea000383ffff */
.L_x_112:
[----:B---3--:R3:W4:Y:S02]  /*a2c0*/  SYNCS.PHASECHK.TRANS64.TRYWAIT P0, [R112+URZ+0x50], R3 ;  /* 0x00005003700075a7 */ /* 0x00872400080011ff */
[----:B----4-:R-:W-:Y:S05]  /*a2d0*/  @!P0 NANOSLEEP.SYNCS 0x989680 ;  /* 0x009896800000895d */ /* 0x010fea0003900000 */
[----:B------:R-:W4:Y:S02]  /*a2e0*/  @!P0 SYNCS.PHASECHK.TRANS64 P0, [R112+URZ+0x50], R3 ;  /* 0x00005003700085a7 */ /* 0x000f2400080010ff */
[----:B----4-:R-:W-:Y:S05]  /*a2f0*/  @!P0 BRA `(.L_x_112) ;  /* 0xfffffffc00f08947 */ /* 0x010fea000383ffff */
[----:B------:R-:W-:Y:S05]  /*a300*/  BRA `(.L_x_111) ;  /* 0xffffffcc00107947 */ /* 0x000fea000383ffff */
.L_x_120:
[----:B---3--:R3:W4:Y:S02]  /*a310*/  SYNCS.PHASECHK.TRANS64.TRYWAIT P0, [R112+URZ+0x50], R5 ;  /* 0x00005005700075a7 */ /* 0x00872400080011ff */
[----:B----4-:R-:W-:Y:S05]  /*a320*/  @!P0 NANOSLEEP.SYNCS 0x989680 ;  /* 0x009896800000895d */ /* 0x010fea0003900000 */
[----:B------:R-:W4:Y:S02]  /*a330*/  @!P0 SYNCS.PHASECHK.TRANS64 P0, [R112+URZ+0x50], R5 ;  /* 0x00005005700085a7 */ /* 0x000f2400080010ff */
[----:B----4-:R-:W-:Y:S05]  /*a340*/  @!P0 BRA `(.L_x_120) ;  /* 0xfffffffc00f08947 */ /* 0x010fea000383ffff */
[----:B------:R-:W-:Y:S05]  /*a350*/  BRA `(.L_x_119) ;  /* 0xffffffd800507947 */ /* 0x000fea000383ffff */
.L_x_128:
[----:B---3--:R3:W4:Y:S02]  /*a360*/  SYNCS.PHASECHK.TRANS64.TRYWAIT P0, [R102+URZ+0x50], R3 ;  /* 0x00005003660075a7 */ /* 0x00872400080011ff */
[----:B----4-:R-:W-:Y:S05]  /*a370*/  @!P0 NANOSLEEP.SYNCS 0x989680 ;  /* 0x009896800000895d */ /* 0x010fea0003900000 */
[----:B------:R-:W4:Y:S02]  /*a380*/  @!P0 SYNCS.PHASECHK.TRANS64 P0, [R102+URZ+0x50], R3 ;  /* 0x00005003660085a7 */ /* 0x000f2400080010ff */
[----:B----4-:R-:W-:Y:S05]  /*a390*/  @!P0 BRA `(.L_x_128) ;  /* 0xfffffffc00f08947 */ /* 0x010fea000383ffff */
[----:B------:R-:W-:Y:S05]  /*a3a0*/  BRA `(.L_x_127) ;  /* 0xffffffe4009c7947 */ /* 0x000fea000383ffff */
        .weak           $__internal_0_$__cuda_sm10x_tcgen05_guardrail_trap_col_being_dealloced_not_returned_by_alloc
        .type           $__internal_0_$__cuda_sm10x_tcgen05_guardrail_trap_col_being_dealloced_not_returned_by_alloc,@function
        .size           $__internal_0_$__cuda_sm10x_tcgen05_guardrail_trap_col_being_dealloced_not_returned_by_alloc,($__internal_1_$__cuda_sm10x_tcgen05_guardrail_trap_phase_invalid_during_alloc - $__internal_0_$__cuda_sm10x_tcgen05_guardrail_trap_col_being_dealloced_not_returned_by_alloc)
$__internal_0_$__cuda_sm10x_tcgen05_guardrail_trap_col_being_dealloced_not_returned_by_alloc:
[----:B------:R-:W-:Y:S05]  /*a3b0*/  BPT.TRAP 0x1 ;  /* 0x000000040000795c */ /* 0x000fea0000300000 */
[----:B------:R-:W-:-:S04]  /*a3c0*/  HFMA2 R3, -RZ, RZ, 0, 0 ;  /* 0x00000000ff037431 */ /* 0x000fc800000001ff */
[----:B------:R-:W-:Y:S05]  /*a3d0*/  RET.REL.NODEC R2 `(_ZN7cutlass13device_kernelINS_4gemm6kernel13GemmUniversalIN4cute5tupleIJiiiiEEENS1_10collective13CollectiveMmaINS1_35MainloopSm100TmaUmmaWarpSpecializedILi5ELi2ELi4ENS5_IJNS4_1CILi1EEENSA_ILi2EEESB_EEEEENS5_IJNSA_ILi64EEENSA_ILi256EEENSA_ILi128EEEEEENS_12float_e5m2_tENS5_IJlSB_lEEESJ_SK_NS4_8TiledMMAINS4_8MMA_AtomIJNS4_10MMA_TraitsINS4_19SM100_MMA_F8F6F4_SSEJSJ_SJ_fSF_SG_NS4_17integral_constantINS4_4UMMA5MajorELSR_0EEESS_NSP_INSQ_7ScaleInELST_0EEESU_EEEEEENS4_6LayoutINS5_IJSB_SB_SB_EEENS5_IJNSA_ILi0EEESZ_SZ_EEEEENS5_IJNS4_10UnderscoreES12_S12_EEEEENS4_23SM90_TMA_LOAD_MULTICASTENS4_14ComposedLayoutINS4_7SwizzleILi3ELi4ELi3EEENS4_18smem_ptr_flag_bitsILi8EEENSX_INS5_IJNSA_ILi8EEESH_EEENS5_IJSH_SB_EEEEEEEvNS4_8identityENS4_13SM90_TMA_LOADES1F_vS1G_EENS_8epilogue10collective18CollectiveEpilogueINS1J_23Sm100TmaWarpSpecializedILi4ELi2ELi32ELb0ELb0EEEJSI_NS5_IJNSX_ISF_SB_EES1O_EEESJ_SK_SJ_SK_NS1J_6fusion15FusionCallbacksIS1N_NS1Q_17LinearCombinationISJ_fSJ_fLNS_15FloatRoundStyleE2EEESI_S1P_JEEENS4_5SM1004TMEM4LOAD26SM100_TMEM_LOAD_16dp32b32xES1H_NS16_INS17_ILi2ELi4ELi3EEES1A_NSX_INS5_IJS1B_SF_EEENS5_IJSF_SB_EEEEEEENS4_39AutoVectorizingCopyWithAssumedAlignmentILi128EEENS4_14SM90_TMA_STOREES24_S26_S26_EEEvvEEEEvNT_6ParamsE) ;  /* 0xffffff5c02087950 */ /* 0x000fea0003c3ffff */
        .weak           $__internal_1_$__cuda_sm10x_tcgen05_guardrail_trap_phase_invalid_during_alloc
        .type           $__internal_1_$__cuda_sm10x_tcgen05_guardrail_trap_phase_invalid_during_alloc,@function
        .size           $__internal_1_$__cuda_sm10x_tcgen05_guardrail_trap_phase_invalid_during_alloc,($__internal_2_$__cuda_sm10x_tcgen05_guardrail_trap_unallocated_columns_being_dealloced - $__internal_1_$__cuda_sm10x_tcgen05_guardrail_trap_phase_invalid_during_alloc)
$__internal_1_$__cuda_sm10x_tcgen05_guardrail_trap_phase_invalid_during_alloc:
[----:B------:R-:W-:Y:S05]  /*a3e0*/  BPT.TRAP 0x1 ;  /* 0x000000040000795c */ /* 0x000fea0000300000 */
[----:B------:R-:W-:-:S04]  /*a3f0*/  MOV R5, 0x0 ;  /* 0x0000000000057802 */ /* 0x000fc80000000f00 */
[----:B------:R-:W-:Y:S05]  /*a400*/  RET.REL.NODEC R4 `(_ZN7cutlass13device_kernelINS_4gemm6kernel13GemmUniversalIN4cute5tupleIJiiiiEEENS1_10collective13CollectiveMmaINS1_35MainloopSm100TmaUmmaWarpSpecializedILi5ELi2ELi4ENS5_IJNS4_1CILi1EEENSA_ILi2EEESB_EEEEENS5_IJNSA_ILi64EEENSA_ILi256EEENSA_ILi128EEEEEENS_12float_e5m2_tENS5_IJlSB_lEEESJ_SK_NS4_8TiledMMAINS4_8MMA_AtomIJNS4_10MMA_TraitsINS4_19SM100_MMA_F8F6F4_SSEJSJ_SJ_fSF_SG_NS4_17integral_constantINS4_4UMMA5MajorELSR_0EEESS_NSP_INSQ_7ScaleInELST_0EEESU_EEEEEENS4_6LayoutINS5_IJSB_SB_SB_EEENS5_IJNSA_ILi0EEESZ_SZ_EEEEENS5_IJNS4_10UnderscoreES12_S12_EEEEENS4_23SM90_TMA_LOAD_MULTICASTENS4_14ComposedLayoutINS4_7SwizzleILi3ELi4ELi3EEENS4_18smem_ptr_flag_bitsILi8EEENSX_INS5_IJNSA_ILi8EEESH_EEENS5_IJSH_SB_EEEEEEEvNS4_8identityENS4_13SM90_TMA_LOADES1F_vS1G_EENS_8epilogue10collective18CollectiveEpilogueINS1J_23Sm100TmaWarpSpecializedILi4ELi2ELi32ELb0ELb0EEEJSI_NS5_IJNSX_ISF_SB_EES1O_EEESJ_SK_SJ_SK_NS1J_6fusion15FusionCallbacksIS1N_NS1Q_17LinearCombinationISJ_fSJ_fLNS_15FloatRoundStyleE2EEESI_S1P_JEEENS4_5SM1004TMEM4LOAD26SM100_TMEM_LOAD_16dp32b32xES1H_NS16_INS17_ILi2ELi4ELi3EEES1A_NSX_INS5_IJS1B_SF_EEENS5_IJSF_SB_EEEEEEENS4_39AutoVectorizingCopyWithAssumedAlignmentILi128EEENS4_14SM90_TMA_STOREES24_S26_S26_EEEvvEEEEvNT_6ParamsE) ;  /* 0xffffff5804fc7950 */ /* 0x000fea0003c3ffff */
        .weak           $__internal_2_$__cuda_sm10x_tcgen05_guardrail_trap_unallocated_columns_being_dealloced
        .type           $__internal_2_$__cuda_sm10x_tcgen05_guardrail_trap_unallocated_columns_being_dealloced,@function
        .size           $__internal_2_$__cuda_sm10x_tcgen05_guardrail_trap_unallocated_columns_being_dealloced,(.L_x_180 - $__internal_2_$__cuda_sm10x_tcgen05_guardrail_trap_unallocated_columns_being_dealloced)
$__internal_2_$__cuda_sm10x_tcgen05_guardrail_trap_unallocated_columns_being_dealloced:
[----:B------:R-:W-:Y:S05]  /*a410*/  BPT.TRAP 0x1 ;  /* 0x000000040000795c */ /* 0x000fea0000300000 */
[----:B------:R-:W-:-:S04]  /*a420*/  HFMA2 R3, -RZ, RZ, 0, 0 ;  /* 0x00000000ff037431 */ /* 0x000fc800000001ff */
[----:B------:R-:W-:Y:S05]  /*a430*/  RET.REL.NODEC R2 `(_ZN7cutlass13device_kernelINS_4gemm6kernel13GemmUniversalIN4cute5tupleIJiiiiEEENS1_10collective13CollectiveMmaINS1_35MainloopSm100TmaUmmaWarpSpecializedILi5ELi2ELi4ENS5_IJNS4_1CILi1EEENSA_ILi2EEESB_EEEEENS5_IJNSA_ILi64EEENSA_ILi256EEENSA_ILi128EEEEEENS_12float_e5m2_tENS5_IJlSB_lEEESJ_SK_NS4_8TiledMMAINS4_8MMA_AtomIJNS4_10MMA_TraitsINS4_19SM100_MMA_F8F6F4_SSEJSJ_SJ_fSF_SG_NS4_17integral_constantINS4_4UMMA5MajorELSR_0EEESS_NSP_INSQ_7ScaleInELST_0EEESU_EEEEEENS4_6LayoutINS5_IJSB_SB_SB_EEENS5_IJNSA_ILi0EEESZ_SZ_EEEEENS5_IJNS4_10UnderscoreES12_S12_EEEEENS4_23SM90_TMA_LOAD_MULTICASTENS4_14ComposedLayoutINS4_7SwizzleILi3ELi4ELi3EEENS4_18smem_ptr_flag_bitsILi8EEENSX_INS5_IJNSA_ILi8EEESH_EEENS5_IJSH_SB_EEEEEEEvNS4_8identityENS4_13SM90_TMA_LOADES1F_vS1G_EENS_8epilogue10collective18CollectiveEpilogueINS1J_23Sm100TmaWarpSpecializedILi4ELi2ELi32ELb0ELb0EEEJSI_NS5_IJNSX_ISF_SB_EES1O_EEESJ_SK_SJ_SK_NS1J_6fusion15FusionCallbacksIS1N_NS1Q_17LinearCombinationISJ_fSJ_fLNS_15FloatRoundStyleE2EEESI_S1P_JEEENS4_5SM1004TMEM4LOAD26SM100_TMEM_LOAD_16dp32b32xES1H_NS16_INS17_ILi2ELi4ELi3EEES1A_NSX_INS5_IJS1B_SF_EEENS5_IJSF_SB_EEEEEEENS4_39AutoVectorizingCopyWithAssumedAlignmentILi128EEENS4_14SM90_TMA_STOREES24_S26_S26_EEEvvEEEEvNT_6ParamsE) ;  /* 0xffffff5802f07950 */ /* 0x000fea0003c3ffff */
.L_x_179:
[----:B------:R-:W-:-:S00]  /*a440*/  BRA `(.L_x_179) ;  /* 0xfffffffc00fc7947 */ /* 0x000fc0000383ffff */
[----:B------:R-:W-:-:S00]  /*a450*/  NOP ;  /* 0x0000000000007918 */ /* 0x000fc00000000000 */
        /* <DEDUP_REMOVED lines=10> */
.L_x_180:


//--------------------- .nv.global.init           --------------------------
	.section	.nv.global.init,"aw",@progbits
.nv.global.init:
	.type		$str$27,@object
	.size		$str$27,($str$28 - $str$27)
$str$27:
        /*0000*/ 	.byte	0x28, 0x61, 0x64, 0x64, 0x72, 0x65, 0x73, 0x73, 0x20, 0x26, 0x20, 0x6d, 0x61, 0x73, 0x6b, 0x29
        /*0010*/ 	.byte	0x20, 0x3d, 0x3d, 0x20, 0x30, 0x00
	.type		$str$28,@object
	.size		$str$28,($str$26 - $str$28)
$str$28:
        /*0016*/ 	.byte	0x2f, 0x74, 0x6d, 0x70, 0x2f, 0x63, 0x75, 0x74, 0x6c, 0x61, 0x73, 0x73, 0x5f, 0x73, 0x77, 0x65
        /*0026*/ 	.byte	0x65, 0x70, 0x5f, 0x73, 0x72, 0x63, 0x2f, 0x69, 0x6e, 0x63, 0x6c, 0x75, 0x64, 0x65, 0x2f, 0x63
        /*0036*/ 	.byte	0x75, 0x74, 0x65, 0x2f, 0x70, 0x6f, 0x69, 0x6e, 0x74, 0x65, 0x72, 0x5f, 0x66, 0x6c, 0x61, 0x67
        /*0046*/ 	.byte	0x67, 0x65, 0x64, 0x2e, 0x68, 0x70, 0x70, 0x00
	.type		$str$26,@object
	.size		$str$26,($str$25 - $str$26)
$str$26:
        /*004e*/ 	.byte	0x2f, 0x74, 0x6d, 0x70, 0x2f, 0x63, 0x75, 0x74, 0x6c, 0x61, 0x73, 0x73, 0x5f, 0x73, 0x77, 0x65
        /*005e*/ 	.byte	0x65, 0x70, 0x5f, 0x73, 0x72, 0x63, 0x2f, 0x69, 0x6e, 0x63, 0x6c, 0x75, 0x64, 0x65, 0x2f, 0x63
        /*006e*/ 	.byte	0x75, 0x74, 0x65, 0x2f, 0x61, 0x74, 0x6f, 0x6d, 0x2f, 0x63, 0x6f, 0x70, 0x79, 0x5f, 0x74, 0x72
        /*007e*/ 	.byte	0x61, 0x69, 0x74, 0x73, 0x5f, 0x73, 0x6d, 0x31, 0x30, 0x30, 0x2e, 0x68, 0x70, 0x70, 0x00
	.type		$str$25,@object
	.size		$str$25,(__unnamed_1 - $str$25)
$str$25:
        /*008d*/ 	.byte	0x28, 0x28, 0x75, 0x69, 0x6e, 0x74, 0x33, 0x32, 0x5f, 0x74, 0x28, 0x74, 0x68, 0x72, 0x65, 0x61
        /*009d*/ 	.byte	0x64, 0x49, 0x64, 0x78, 0x2e, 0x78, 0x29, 0x20, 0x2f, 0x20, 0x33, 0x32, 0x29, 0x20, 0x25, 0x20
        /*00ad*/ 	.byte	0x34, 0x29, 0x20, 0x3d, 0x3d, 0x20, 0x28, 0x28, 0x28, 0x74, 0x6d, 0x65, 0x6d, 0x5f, 0x61, 0x64
        /*00bd*/ 	.byte	0x64, 0x72, 0x20, 0x3e, 0x3e, 0x20, 0x31, 0x36, 0x29, 0x20, 0x2f, 0x20, 0x33, 0x32, 0x29, 0x20
        /*00cd*/ 	.byte	0x25, 0x20, 0x34, 0x29, 0x00
	.type		__unnamed_1,@object
	.size		__unnamed_1,(__unnamed_2 - __unnamed_1)
__unnamed_1:
        /*00d2*/ 	.byte	0x61, 0x75, 0x74, 0x6f, 0x20, 0x63, 0x75, 0x74, 0x65, 0x3a, 0x3a, 0x61, 0x73, 0x5f, 0x70, 0x6f
        /* <DEDUP_REMOVED lines=24> */
        /*0262*/ 	.byte	0x3c, 0x34, 0x30, 0x39, 0x36, 0x3e, 0x3e, 0x3e, 0x3e, 0x5d, 0x00
	.type		__unnamed_2,@object
	.size		__unnamed_2,(__unnamed_3 - __unnamed_2)
__unnamed_2:
        /* <DEDUP_REMOVED lines=26> */
	.type		__unnamed_3,@object
	.size		__unnamed_3,(.L_3 - __unnamed_3)
__unnamed_3:
        /* <DEDUP_REMOVED lines=40> */
        /*0688*/ 	.byte	0x74, 0x65, 0x3a, 0x3a, 0x43, 0x3c, 0x30, 0x3e, 0x3e, 0x3e, 0x3e, 0x5d, 0x00
.L_3:


//--------------------- .nv.shared._ZN7cutlass13device_kernelINS_4gemm6kernel13GemmUniversalIN4cute5tupleIJiiiiEEENS1_10collective13CollectiveMmaINS1_35MainloopSm100TmaUmmaWarpSpecializedILi5ELi2ELi4ENS5_IJNS4_1CILi1EEENSA_ILi2EEESB_EEEEENS5_IJNSA_ILi64EEENSA_ILi256EEENSA_ILi128EEEEEENS_12float_e5m2_tENS5_IJlSB_lEEESJ_SK_NS4_8TiledMMAINS4_8MMA_AtomIJNS4_10MMA_TraitsINS4_19SM100_MMA_F8F6F4_SSEJSJ_SJ_fSF_SG_NS4_17integral_constantINS4_4UMMA5MajorELSR_0EEESS_NSP_INSQ_7ScaleInELST_0EEESU_EEEEEENS4_6LayoutINS5_IJSB_SB_SB_EEENS5_IJNSA_ILi0EEESZ_SZ_EEEEENS5_IJNS4_10UnderscoreES12_S12_EEEEENS4_23SM90_TMA_LOAD_MULTICASTENS4_14ComposedLayoutINS4_7SwizzleILi3ELi4ELi3EEENS4_18smem_ptr_flag_bitsILi8EEENSX_INS5_IJNSA_ILi8EEESH_EEENS5_IJSH_SB_EEEEEEEvNS4_8identityENS4_13SM90_TMA_LOADES1F_vS1G_EENS_8epilogue10collective18CollectiveEpilogueINS1J_23Sm100TmaWarpSpecializedILi4ELi2ELi32ELb0ELb0EEEJSI_NS5_IJNSX_ISF_SB_EES1O_EEESJ_SK_SJ_SK_NS1J_6fusion15FusionCallbacksIS1N_NS1Q_17LinearCombinationISJ_fSJ_fLNS_15FloatRoundStyleE2EEESI_S1P_JEEENS4_5SM1004TMEM4LOAD26SM100_TMEM_LOAD_16dp32b32xES1H_NS16_INS17_ILi2ELi4ELi3EEES1A_NSX_INS5_IJS1B_SF_EEENS5_IJSF_SB_EEEEEEENS4_39AutoVectorizingCopyWithAssumedAlignmentILi128EEENS4_14SM90_TMA_STOREES24_S26_S26_EEEvvEEEEvNT_6ParamsE --------------------------
	.section	.nv.shared._ZN7cutlass13device_kernelINS_4gemm6kernel13GemmUniversalIN4cute5tupleIJiiiiEEENS1_10collective13CollectiveMmaINS1_35MainloopSm100TmaUmmaWarpSpecializedILi5ELi2ELi4ENS5_IJNS4_1CILi1EEENSA_ILi2EEESB_EEEEENS5_IJNSA_ILi64EEENSA_ILi256EEENSA_ILi128EEEEEENS_12float_e5m2_tENS5_IJlSB_lEEESJ_SK_NS4_8TiledMMAINS4_8MMA_AtomIJNS4_10MMA_TraitsINS4_19SM100_MMA_F8F6F4_SSEJSJ_SJ_fSF_SG_NS4_17integral_constantINS4_4UMMA5MajorELSR_0EEESS_NSP_INSQ_7ScaleInELST_0EEESU_EEEEEENS4_6LayoutINS5_IJSB_SB_SB_EEENS5_IJNSA_ILi0EEESZ_SZ_EEEEENS5_IJNS4_10UnderscoreES12_S12_EEEEENS4_23SM90_TMA_LOAD_MULTICASTENS4_14ComposedLayoutINS4_7SwizzleILi3ELi4ELi3EEENS4_18smem_ptr_flag_bitsILi8EEENSX_INS5_IJNSA_ILi8EEESH_EEENS5_IJSH_SB_EEEEEEEvNS4_8identityENS4_13SM90_TMA_LOADES1F_vS1G_EENS_8epilogue10collective18CollectiveEpilogueINS1J_23Sm100TmaWarpSpecializedILi4ELi2ELi32ELb0ELb0EEEJSI_NS5_IJNSX_ISF_SB_EES1O_EEESJ_SK_SJ_SK_NS1J_6fusion15FusionCallbacksIS1N_NS1Q_17LinearCombinationISJ_fSJ_fLNS_15FloatRoundStyleE2EEESI_S1P_JEEENS4_5SM1004TMEM4LOAD26SM100_TMEM_LOAD_16dp32b32xES1H_NS16_INS17_ILi2ELi4ELi3EEES1A_NSX_INS5_IJS1B_SF_EEENS5_IJSF_SB_EEEEEEENS4_39AutoVectorizingCopyWithAssumedAlignmentILi128EEENS4_14SM90_TMA_STOREES24_S26_S26_EEEvvEEEEvNT_6ParamsE,"aw",@nobits
	.sectionflags	@""
	.align	16
	.zero		1024


//--------------------- .nv.shared.reserved.0     --------------------------
	.section	.nv.shared.reserved.0,"aw",@nobits
	.weak		__nv_reservedSMEM_offset_0_alias
	.size		__nv_reservedSMEM_offset_0_alias, 0, 64
	.other		__nv_reservedSMEM_offset_0_alias,@"STO_CUDA_RESERVED_SHARED STV_DEFAULT"
__nv_reservedSMEM_offset_0_alias:
	.zero		0
.nv.shared.reserved.0:
	.zero		64
	.weak		__nv_reservedSMEM_tcgen05_partition
	.type		__nv_reservedSMEM_tcgen05_partition,@object
	.size		__nv_reservedSMEM_tcgen05_partition,(.L_0 - __nv_reservedSMEM_tcgen05_partition)
__nv_reservedSMEM_tcgen05_partition:
	.zero		32
.L_0:


//--------------------- .nv.global                --------------------------
	.section	.nv.global,"aw",@nobits
.nv.global:
	.type		_ZN39_INTERNAL_539ffc31_4_k_cu_97bda306_84644cute1_E,@object
	.size		_ZN39_INTERNAL_539ffc31_4_k_cu_97bda306_84644cute1_E,(_ZN39_INTERNAL_539ffc31_4_k_cu_97bda306_84644cuda3std3__45__cpo6cbeginE - _ZN39_INTERNAL_539ffc31_4_k_cu_97bda306_84644cute1_E)
_ZN39_INTERNAL_539ffc31_4_k_cu_97bda306_84644cute1_E:
	.zero		1
	.type		_ZN39_INTERNAL_539ffc31_4_k_cu_97bda306_84644cuda3std3__45__cpo6cbeginE,@object
	.size		_ZN39_INTERNAL_539ffc31_4_k_cu_97bda306_84644cuda3std3__45__cpo6cbeginE,(_ZN39_INTERNAL_539ffc31_4_k_cu_97bda306_84644cuda3std3__48in_placeE - _ZN39_INTERNAL_539ffc31_4_k_cu_97bda306_84644cuda3std3__45__cpo6cbeginE)
_ZN39_INTERNAL_539ffc31_4_k_cu_97bda306_84644cuda3std3__45__cpo6cbeginE:
	.zero		1
	.type		_ZN39_INTERNAL_539ffc31_4_k_cu_97bda306_84644cuda3std3__48in_placeE,@object
	.size		_ZN39_INTERNAL_539ffc31_4_k_cu_97bda306_84644cuda3std3__48in_placeE,(_ZN39_INTERNAL_539ffc31_4_k_cu_97bda306_84644cuda3std6ranges3__45__cpo9iter_moveE - _ZN39_INTERNAL_539ffc31_4_k_cu_97bda306_84644cuda3std3__48in_placeE)
_ZN39_INTERNAL_539ffc31_4_k_cu_97bda306_84644cuda3std3__48in_placeE:
	.zero		1
	.type		_ZN39_INTERNAL_539ffc31_4_k_cu_97bda306_84644cuda3std6ranges3__45__cpo9iter_moveE,@object
	.size		_ZN39_INTERNAL_539ffc31_4_k_cu_97bda306_84644cuda3std6ranges3__45__cpo9iter_moveE,(_ZN39_INTERNAL_539ffc31_4_k_cu_97bda306_84644cuda3std3__45__cpo5beginE - _ZN39_INTERNAL_539ffc31_4_k_cu_97bda306_84644cuda3std6ranges3__45__cpo9iter_moveE)
_ZN39_INTERNAL_539ffc31_4_k_cu_97bda306_84644cuda3std6ranges3__45__cpo9iter_moveE:
	.zero		1
	.type		_ZN39_INTERNAL_539ffc31_4_k_cu_97bda306_84644cuda3std3__45__cpo5beginE,@object
	.size		_ZN39_INTERNAL_539ffc31_4_k_cu_97bda306_84644cuda3std3__45__cpo5beginE,(_ZN39_INTERNAL_539ffc31_4_k_cu_97bda306_84644cuda3std3__441_GLOBAL__N__539ffc31_4_k_cu_97bda306_84646ignoreE - _ZN39_INTERNAL_539ffc31_4_k_cu_97bda306_84644cuda3std3__45__cpo5beginE)
_ZN39_INTERNAL_539ffc31_4_k_cu_97bda306_84644cuda3std3__45__cpo5beginE:
	.zero		1
	.type		_ZN39_INTERNAL_539ffc31_4_k_cu_97bda306_84644cuda3std3__441_GLOBAL__N__539ffc31_4_k_cu_97bda306_84646ignoreE,@object
	.size		_ZN39_INTERNAL_539ffc31_4_k_cu_97bda306_84644cuda3std3__441_GLOBAL__N__539ffc31_4_k_cu_97bda306_84646ignoreE,(_ZN39_INTERNAL_539ffc31_4_k_cu_97bda306_84644cute7productE - _ZN39_INTERNAL_539ffc31_4_k_cu_97bda306_84644cuda3std3__441_GLOBAL__N__539ffc31_4_k_cu_97bda306_84646ignoreE)
_ZN39_INTERNAL_539ffc31_4_k_cu_97bda306_84644cuda3std3__441_GLOBAL__N__539ffc31_4_k_cu_97bda306_84646ignoreE:
	.zero		1
	.type		_ZN39_INTERNAL_539ffc31_4_k_cu_97bda306_84644cute7productE,@object
	.size		_ZN39_INTERNAL_539ffc31_4_k_cu_97bda306_84644cute7productE,(_ZN39_INTERNAL_539ffc31_4_k_cu_97bda306_84644cuda3std3__45__cpo3endE - _ZN39_INTERNAL_539ffc31_4_k_cu_97bda306_84644cute7productE)
_ZN39_INTERNAL_539ffc31_4_k_cu_97bda306_84644cute7productE:
	.zero		1
	.type		_ZN39_INTERNAL_539ffc31_4_k_cu_97bda306_84644cuda3std3__45__cpo3endE,@object
	.size		_ZN39_INTERNAL_539ffc31_4_k_cu_97bda306_84644cuda3std3__45__cpo3endE,(_ZN39_INTERNAL_539ffc31_4_k_cu_97bda306_84644cuda3std3__419piecewise_constructE - _ZN39_INTERNAL_539ffc31_4_k_cu_97bda306_84644cuda3std3__45__cpo3endE)
_ZN39_INTERNAL_539ffc31_4_k_cu_97bda306_84644cuda3std3__45__cpo3endE:
	.zero		1
	.type		_ZN39_INTERNAL_539ffc31_4_k_cu_97bda306_84644cuda3std3__419piecewise_constructE,@object
	.size		_ZN39_INTERNAL_539ffc31_4_k_cu_97bda306_84644cuda3std3__419piecewise_constructE,(_ZN39_INTERNAL_539ffc31_4_k_cu_97bda306_84644cuda3std3__45__cpo4cendE - _ZN39_INTERNAL_539ffc31_4_k_cu_97bda306_84644cuda3std3__419piecewise_constructE)
_ZN39_INTERNAL_539ffc31_4_k_cu_97bda306_84644cuda3std3__419piecewise_constructE:
	.zero		1
	.type		_ZN39_INTERNAL_539ffc31_4_k_cu_97bda306_84644cuda3std3__45__cpo4cendE,@object
	.size		_ZN39_INTERNAL_539ffc31_4_k_cu_97bda306_84644cuda3std3__45__cpo4cendE,(_ZN39_INTERNAL_539ffc31_4_k_cu_97bda306_84644cuda3std6ranges3__45__cpo4swapE - _ZN39_INTERNAL_539ffc31_4_k_cu_97bda306_84644cuda3std3__45__cpo4cendE)
_ZN39_INTERNAL_539ffc31_4_k_cu_97bda306_84644cuda3std3__45__cpo4cendE:
	.zero		1
	.type		_ZN39_INTERNAL_539ffc31_4_k_cu_97bda306_84644cuda3std6ranges3__45__cpo4swapE,@object
	.size		_ZN39_INTERNAL_539ffc31_4_k_cu_97bda306_84644cuda3std6ranges3__45__cpo4swapE,(.L_11 - _ZN39_INTERNAL_539ffc31_4_k_cu_97bda306_84644cuda3std6ranges3__45__cpo4swapE)
_ZN39_INTERNAL_539ffc31_4_k_cu_97bda306_84644cuda3std6ranges3__45__cpo4swapE:
	.zero		1
.L_11:


//--------------------- .nv.constant0._ZN7cutlass13device_kernelINS_4gemm6kernel13GemmUniversalIN4cute5tupleIJiiiiEEENS1_10collective13CollectiveMmaINS1_35MainloopSm100TmaUmmaWarpSpecializedILi5ELi2ELi4ENS5_IJNS4_1CILi1EEENSA_ILi2EEESB_EEEEENS5_IJNSA_ILi64EEENSA_ILi256EEENSA_ILi128EEEEEENS_12float_e5m2_tENS5_IJlSB_lEEESJ_SK_NS4_8TiledMMAINS4_8MMA_AtomIJNS4_10MMA_TraitsINS4_19SM100_MMA_F8F6F4_SSEJSJ_SJ_fSF_SG_NS4_17integral_constantINS4_4UMMA5MajorELSR_0EEESS_NSP_INSQ_7ScaleInELST_0EEESU_EEEEEENS4_6LayoutINS5_IJSB_SB_SB_EEENS5_IJNSA_ILi0EEESZ_SZ_EEEEENS5_IJNS4_10UnderscoreES12_S12_EEEEENS4_23SM90_TMA_LOAD_MULTICASTENS4_14ComposedLayoutINS4_7SwizzleILi3ELi4ELi3EEENS4_18smem_ptr_flag_bitsILi8EEENSX_INS5_IJNSA_ILi8EEESH_EEENS5_IJSH_SB_EEEEEEEvNS4_8identityENS4_13SM90_TMA_LOADES1F_vS1G_EENS_8epilogue10collective18CollectiveEpilogueINS1J_23Sm100TmaWarpSpecializedILi4ELi2ELi32ELb0ELb0EEEJSI_NS5_IJNSX_ISF_SB_EES1O_EEESJ_SK_SJ_SK_NS1J_6fusion15FusionCallbacksIS1N_NS1Q_17LinearCombinationISJ_fSJ_fLNS_15FloatRoundStyleE2EEESI_S1P_JEEENS4_5SM1004TMEM4LOAD26SM100_TMEM_LOAD_16dp32b32xES1H_NS16_INS17_ILi2ELi4ELi3EEES1A_NSX_INS5_IJS1B_SF_EEENS5_IJSF_SB_EEEEEEENS4_39AutoVectorizingCopyWithAssumedAlignmentILi128EEENS4_14SM90_TMA_STOREES24_S26_S26_EEEvvEEEEvNT_6ParamsE --------------------------
	.section	.nv.constant0._ZN7cutlass13device_kernelINS_4gemm6kernel13GemmUniversalIN4cute5tupleIJiiiiEEENS1_10collective13CollectiveMmaINS1_35MainloopSm100TmaUmmaWarpSpecializedILi5ELi2ELi4ENS5_IJNS4_1CILi1EEENSA_ILi2EEESB_EEEEENS5_IJNSA_ILi64EEENSA_ILi256EEENSA_ILi128EEEEEENS_12float_e5m2_tENS5_IJlSB_lEEESJ_SK_NS4_8TiledMMAINS4_8MMA_AtomIJNS4_10MMA_TraitsINS4_19SM100_MMA_F8F6F4_SSEJSJ_SJ_fSF_SG_NS4_17integral_constantINS4_4UMMA5MajorELSR_0EEESS_NSP_INSQ_7ScaleInELST_0EEESU_EEEEEENS4_6LayoutINS5_IJSB_SB_SB_EEENS5_IJNSA_ILi0EEESZ_SZ_EEEEENS5_IJNS4_10UnderscoreES12_S12_EEEEENS4_23SM90_TMA_LOAD_MULTICASTENS4_14ComposedLayoutINS4_7SwizzleILi3ELi4ELi3EEENS4_18smem_ptr_flag_bitsILi8EEENSX_INS5_IJNSA_ILi8EEESH_EEENS5_IJSH_SB_EEEEEEEvNS4_8identityENS4_13SM90_TMA_LOADES1F_vS1G_EENS_8epilogue10collective18CollectiveEpilogueINS1J_23Sm100TmaWarpSpecializedILi4ELi2ELi32ELb0ELb0EEEJSI_NS5_IJNSX_ISF_SB_EES1O_EEESJ_SK_SJ_SK_NS1J_6fusion15FusionCallbacksIS1N_NS1Q_17LinearCombinationISJ_fSJ_fLNS_15FloatRoundStyleE2EEESI_S1P_JEEENS4_5SM1004TMEM4LOAD26SM100_TMEM_LOAD_16dp32b32xES1H_NS16_INS17_ILi2ELi4ELi3EEES1A_NSX_INS5_IJS1B_SF_EEENS5_IJSF_SB_EEEEEEENS4_39AutoVectorizingCopyWithAssumedAlignmentILi128EEENS4_14SM90_TMA_STOREES24_S26_S26_EEEvvEEEEvNT_6ParamsE,"a",@progbits
	.sectionflags	@""
	.align	4
.nv.constant0._ZN7cutlass13device_kernelINS_4gemm6kernel13GemmUniversalIN4cute5tupleIJiiiiEEENS1_10collective13CollectiveMmaINS1_35MainloopSm100TmaUmmaWarpSpecializedILi5ELi2ELi4ENS5_IJNS4_1CILi1EEENSA_ILi2EEESB_EEEEENS5_IJNSA_ILi64EEENSA_ILi256EEENSA_ILi128EEEEEENS_12float_e5m2_tENS5_IJlSB_lEEESJ_SK_NS4_8TiledMMAINS4_8MMA_AtomIJNS4_10MMA_TraitsINS4_19SM100_MMA_F8F6F4_SSEJSJ_SJ_fSF_SG_NS4_17integral_constantINS4_4UMMA5MajorELSR_0EEESS_NSP_INSQ_7ScaleInELST_0EEESU_EEEEEENS4_6LayoutINS5_IJSB_SB_SB_EEENS5_IJNSA_ILi0EEESZ_SZ_EEEEENS5_IJNS4_10UnderscoreES12_S12_EEEEENS4_23SM90_TMA_LOAD_MULTICASTENS4_14ComposedLayoutINS4_7SwizzleILi3ELi4ELi3EEENS4_18smem_ptr_flag_bitsILi8EEENSX_INS5_IJNSA_ILi8EEESH_EEENS5_IJSH_SB_EEEEEEEvNS4_8identityENS4_13SM90_TMA_LOADES1F_vS1G_EENS_8epilogue10collective18CollectiveEpilogueINS1J_23Sm100TmaWarpSpecializedILi4ELi2ELi32ELb0ELb0EEEJSI_NS5_IJNSX_ISF_SB_EES1O_EEESJ_SK_SJ_SK_NS1J_6fusion15FusionCallbacksIS1N_NS1Q_17LinearCombinationISJ_fSJ_fLNS_15FloatRoundStyleE2EEESI_S1P_JEEENS4_5SM1004TMEM4LOAD26SM100_TMEM_LOAD_16dp32b32xES1H_NS16_INS17_ILi2ELi4ELi3EEES1A_NSX_INS5_IJS1B_SF_EEENS5_IJSF_SB_EEEEEEENS4_39AutoVectorizingCopyWithAssumedAlignmentILi128EEENS4_14SM90_TMA_STOREES24_S26_S26_EEEvvEEEEvNT_6ParamsE:
	.zero		2944


//--------------------- SYMBOLS --------------------------

	.type		.nv.reservedSmem.offset0,@object
	.size		.nv.reservedSmem.offset0,0x4
	.type		.nv.reservedSmem.cap,@object
	.size		.nv.reservedSmem.cap,0x4
	.type		__assertfail,@function
